//
// Generated by NVIDIA NVVM Compiler
//
// Compiler Build ID: CL-36424714
// Cuda compilation tools, release 13.0, V13.0.88
// Based on NVVM 20.0.0
//

.version 9.0
.target sm_100
.address_size 64

	// .globl	setRootLabelIter

.visible .entry setRootLabelIter(
	.param .u64 .ptr .align 1 setRootLabelIter_param_0,
	.param .u64 .ptr .align 1 setRootLabelIter_param_1,
	.param .u64 .ptr .align 1 setRootLabelIter_param_2,
	.param .u32 setRootLabelIter_param_3,
	.param .u32 setRootLabelIter_param_4
)
{
	.reg .pred 	%p<6>;
	.reg .b16 	%rs<5>;
	.reg .b32 	%r<22>;
	.reg .b64 	%rd<19>;

	ld.param.u64 	%rd4, [setRootLabelIter_param_0];
	ld.param.u64 	%rd5, [setRootLabelIter_param_1];
	ld.param.u64 	%rd6, [setRootLabelIter_param_2];
	ld.param.u32 	%r5, [setRootLabelIter_param_3];
	ld.param.u32 	%r6, [setRootLabelIter_param_4];
	cvta.to.global.u64 	%rd1, %rd5;
	cvta.to.global.u64 	%rd2, %rd6;
	mov.u32 	%r8, %ctaid.x;
	mov.u32 	%r9, %ntid.x;
	mov.u32 	%r10, %tid.x;
	mad.lo.s32 	%r1, %r8, %r9, %r10;
	mov.u32 	%r11, %ctaid.y;
	mov.u32 	%r12, %ntid.y;
	mov.u32 	%r13, %tid.y;
	mad.lo.s32 	%r14, %r11, %r12, %r13;
	setp.ge.u32 	%p1, %r1, %r5;
	setp.ge.u32 	%p2, %r14, %r6;
	or.pred  	%p3, %p1, %p2;
	@%p3 bra 	$L__BB0_5;
	cvta.to.global.u64 	%rd7, %rd4;
	mad.lo.s32 	%r15, %r5, %r14, %r1;
	mul.wide.s32 	%rd8, %r15, 8;
	add.s64 	%rd9, %rd7, %rd8;
	ld.global.u32 	%r16, [%rd9];
	mov.b32 	{%rs1, %rs2}, %r16;
	cvt.u32.u16 	%r17, %rs1;
	add.s32 	%r3, %r15, %r17;
	cvt.u32.u16 	%r18, %rs2;
	add.s32 	%r19, %r14, %r18;
	mad.lo.s32 	%r4, %r19, %r5, %r1;
	cvt.u64.u32 	%rd10, %r3;
	add.s64 	%rd11, %rd2, %rd10;
	ld.global.u8 	%rs3, [%rd11];
	setp.eq.s16 	%p4, %rs3, 0;
	mul.wide.s32 	%rd12, %r15, 4;
	add.s64 	%rd3, %rd1, %rd12;
	@%p4 bra 	$L__BB0_3;
	mul.wide.u32 	%rd13, %r3, 4;
	add.s64 	%rd14, %rd1, %rd13;
	ld.global.u32 	%r20, [%rd14];
	st.global.u32 	[%rd3], %r20;
$L__BB0_3:
	cvt.u64.u32 	%rd15, %r4;
	add.s64 	%rd16, %rd2, %rd15;
	ld.global.u8 	%rs4, [%rd16];
	setp.eq.s16 	%p5, %rs4, 0;
	@%p5 bra 	$L__BB0_5;
	mul.wide.u32 	%rd17, %r4, 4;
	add.s64 	%rd18, %rd1, %rd17;
	ld.global.u32 	%r21, [%rd18];
	st.global.u32 	[%rd3], %r21;
$L__BB0_5:
	ret;

}
	// .globl	labelWithConnectionInfoMore32
.visible .entry labelWithConnectionInfoMore32(
	.param .u64 .ptr .align 1 labelWithConnectionInfoMore32_param_0,
	.param .u64 .ptr .align 1 labelWithConnectionInfoMore32_param_1,
	.param .u64 .ptr .align 1 labelWithConnectionInfoMore32_param_2,
	.param .u64 .ptr .align 1 labelWithConnectionInfoMore32_param_3,
	.param .u64 .ptr .align 1 labelWithConnectionInfoMore32_param_4,
	.param .u32 labelWithConnectionInfoMore32_param_5,
	.param .u32 labelWithConnectionInfoMore32_param_6,
	.param .u32 labelWithConnectionInfoMore32_param_7
)
{
	.reg .pred 	%p<40>;
	.reg .b16 	%rs<127>;
	.reg .b32 	%r<104>;
	.reg .b64 	%rd<51>;

	ld.param.u64 	%rd12, [labelWithConnectionInfoMore32_param_0];
	ld.param.u64 	%rd13, [labelWithConnectionInfoMore32_param_1];
	ld.param.u64 	%rd14, [labelWithConnectionInfoMore32_param_2];
	ld.param.u64 	%rd15, [labelWithConnectionInfoMore32_param_3];
	ld.param.u64 	%rd16, [labelWithConnectionInfoMore32_param_4];
	ld.param.u32 	%r25, [labelWithConnectionInfoMore32_param_6];
	ld.param.u32 	%r27, [labelWithConnectionInfoMore32_param_7];
	cvta.to.global.u64 	%rd1, %rd16;
	cvta.to.global.u64 	%rd2, %rd15;
	cvta.to.global.u64 	%rd3, %rd14;
	mov.u32 	%r28, %ctaid.x;
	mov.u32 	%r29, %ntid.x;
	mov.u32 	%r30, %tid.x;
	mad.lo.s32 	%r1, %r28, %r29, %r30;
	mov.u32 	%r31, %ctaid.y;
	mov.u32 	%r32, %ntid.y;
	mov.u32 	%r33, %tid.y;
	mad.lo.s32 	%r34, %r31, %r32, %r33;
	setp.ge.u32 	%p1, %r1, %r25;
	setp.ge.u32 	%p2, %r34, %r27;
	or.pred  	%p3, %p1, %p2;
	@%p3 bra 	$L__BB1_42;
	mul.lo.s32 	%r3, %r25, %r34;
	add.s32 	%r4, %r3, %r1;
	cvt.u64.u32 	%rd17, %r4;
	add.s64 	%rd18, %rd3, %rd17;
	ld.global.u8 	%rs1, [%rd18];
	add.s64 	%rd19, %rd2, %rd17;
	ld.global.u8 	%rs2, [%rd19];
	add.s64 	%rd20, %rd1, %rd17;
	ld.global.u8 	%rs3, [%rd20];
	cvt.u32.u16 	%r35, %rs3;
	and.b32  	%r5, %r35, 255;
	add.s32 	%r36, %r25, -1;
	setp.ge.u32 	%p4, %r1, %r36;
	mov.b16 	%rs120, 0;
	@%p4 bra 	$L__BB1_5;
	add.s32 	%r37, %r4, 1;
	cvt.u64.u32 	%rd4, %r37;
	add.s64 	%rd21, %rd3, %rd4;
	ld.global.u8 	%rs36, [%rd21];
	min.u16 	%rs39, %rs36, %rs1;
	max.u16 	%rs40, %rs36, %rs1;
	sub.s16 	%rs41, %rs40, %rs39;
	setp.gt.u16 	%p5, %rs41, 19;
	@%p5 bra 	$L__BB1_5;
	add.s64 	%rd22, %rd1, %rd4;
	ld.global.u8 	%rs4, [%rd22];
	add.s64 	%rd23, %rd2, %rd4;
	ld.global.u8 	%rs43, [%rd23];
	min.u16 	%rs46, %rs43, %rs2;
	max.u16 	%rs47, %rs43, %rs2;
	sub.s16 	%rs48, %rs47, %rs46;
	setp.gt.u16 	%p6, %rs48, 19;
	@%p6 bra 	$L__BB1_5;
	min.u16 	%rs51, %rs4, %rs3;
	max.u16 	%rs52, %rs4, %rs3;
	sub.s16 	%rs53, %rs52, %rs51;
	setp.lt.u16 	%p7, %rs53, 20;
	selp.u16 	%rs120, 1, 0, %p7;
$L__BB1_5:
	setp.eq.s32 	%p8, %r1, 0;
	mov.b16 	%rs124, 0;
	@%p8 bra 	$L__BB1_9;
	add.s32 	%r38, %r4, -1;
	cvt.u64.u32 	%rd5, %r38;
	add.s64 	%rd24, %rd3, %rd5;
	ld.global.u8 	%rs56, [%rd24];
	min.u16 	%rs59, %rs56, %rs1;
	max.u16 	%rs60, %rs56, %rs1;
	sub.s16 	%rs61, %rs60, %rs59;
	setp.gt.u16 	%p9, %rs61, 19;
	@%p9 bra 	$L__BB1_9;
	add.s64 	%rd25, %rd1, %rd5;
	ld.global.u8 	%rs7, [%rd25];
	add.s64 	%rd26, %rd2, %rd5;
	ld.global.u8 	%rs63, [%rd26];
	min.u16 	%rs66, %rs63, %rs2;
	max.u16 	%rs67, %rs63, %rs2;
	sub.s16 	%rs68, %rs67, %rs66;
	setp.gt.u16 	%p10, %rs68, 19;
	@%p10 bra 	$L__BB1_9;
	min.u16 	%rs71, %rs7, %rs3;
	max.u16 	%rs72, %rs7, %rs3;
	sub.s16 	%rs73, %rs72, %rs71;
	setp.lt.u16 	%p11, %rs73, 20;
	selp.u16 	%rs124, 1, 0, %p11;
$L__BB1_9:
	add.s32 	%r39, %r27, -1;
	setp.ge.u32 	%p12, %r34, %r39;
	mov.b16 	%rs122, 0;
	@%p12 bra 	$L__BB1_13;
	add.s32 	%r40, %r4, %r25;
	cvt.u64.u32 	%rd6, %r40;
	add.s64 	%rd27, %rd3, %rd6;
	ld.global.u8 	%rs76, [%rd27];
	min.u16 	%rs79, %rs76, %rs1;
	max.u16 	%rs80, %rs76, %rs1;
	sub.s16 	%rs81, %rs80, %rs79;
	setp.gt.u16 	%p13, %rs81, 19;
	@%p13 bra 	$L__BB1_13;
	add.s64 	%rd28, %rd1, %rd6;
	ld.global.u8 	%rs10, [%rd28];
	add.s64 	%rd29, %rd2, %rd6;
	ld.global.u8 	%rs83, [%rd29];
	min.u16 	%rs86, %rs83, %rs2;
	max.u16 	%rs87, %rs83, %rs2;
	sub.s16 	%rs88, %rs87, %rs86;
	setp.gt.u16 	%p14, %rs88, 19;
	@%p14 bra 	$L__BB1_13;
	min.u16 	%rs91, %rs10, %rs3;
	max.u16 	%rs92, %rs10, %rs3;
	sub.s16 	%rs93, %rs92, %rs91;
	setp.lt.u16 	%p15, %rs93, 20;
	selp.u16 	%rs122, 1, 0, %p15;
$L__BB1_13:
	setp.eq.s32 	%p16, %r34, 0;
	mov.b16 	%rs126, 0;
	@%p16 bra 	$L__BB1_17;
	sub.s32 	%r41, %r3, %r25;
	add.s32 	%r42, %r41, %r1;
	cvt.u64.u32 	%rd7, %r42;
	add.s64 	%rd30, %rd3, %rd7;
	ld.global.u8 	%rs96, [%rd30];
	min.u16 	%rs99, %rs96, %rs1;
	max.u16 	%rs100, %rs96, %rs1;
	sub.s16 	%rs101, %rs100, %rs99;
	setp.gt.u16 	%p17, %rs101, 19;
	@%p17 bra 	$L__BB1_17;
	add.s64 	%rd31, %rd1, %rd7;
	ld.global.u8 	%rs13, [%rd31];
	add.s64 	%rd32, %rd2, %rd7;
	ld.global.u8 	%rs103, [%rd32];
	min.u16 	%rs106, %rs103, %rs2;
	max.u16 	%rs107, %rs103, %rs2;
	sub.s16 	%rs108, %rs107, %rs106;
	setp.gt.u16 	%p18, %rs108, 19;
	@%p18 bra 	$L__BB1_17;
	min.u16 	%rs111, %rs13, %rs3;
	max.u16 	%rs112, %rs13, %rs3;
	sub.s16 	%rs113, %rs112, %rs111;
	setp.lt.u16 	%p19, %rs113, 20;
	selp.u16 	%rs126, 1, 0, %p19;
$L__BB1_17:
	add.s32 	%r100, %r1, 1;
	setp.ge.s32 	%p20, %r100, %r25;
	@%p20 bra 	$L__BB1_23;
	cvt.u32.u16 	%r43, %rs2;
	and.b32  	%r7, %r43, 255;
	cvt.u32.u16 	%r44, %rs1;
	and.b32  	%r8, %r44, 255;
	bra.uni 	$L__BB1_20;
$L__BB1_19:
	sub.s32 	%r56, %r100, %r1;
	cvt.u16.u32 	%rs120, %r56;
	add.s32 	%r100, %r100, 1;
	setp.ge.s32 	%p24, %r100, %r25;
	@%p24 bra 	$L__BB1_23;
$L__BB1_20:
	add.s32 	%r45, %r100, %r3;
	cvt.u64.u32 	%rd8, %r45;
	add.s64 	%rd33, %rd3, %rd8;
	ld.global.u8 	%r46, [%rd33];
	sub.s32 	%r47, %r46, %r8;
	abs.s32 	%r48, %r47;
	setp.gt.u32 	%p21, %r48, 19;
	@%p21 bra 	$L__BB1_23;
	add.s64 	%rd34, %rd1, %rd8;
	ld.global.u8 	%rs18, [%rd34];
	add.s64 	%rd35, %rd2, %rd8;
	ld.global.u8 	%r49, [%rd35];
	sub.s32 	%r50, %r49, %r7;
	abs.s32 	%r51, %r50;
	setp.gt.u32 	%p22, %r51, 19;
	@%p22 bra 	$L__BB1_23;
	cvt.u32.u16 	%r52, %rs18;
	and.b32  	%r53, %r52, 255;
	sub.s32 	%r54, %r53, %r5;
	abs.s32 	%r55, %r54;
	setp.lt.u32 	%p23, %r55, 20;
	@%p23 bra 	$L__BB1_19;
$L__BB1_23:
	add.s32 	%r101, %r34, 1;
	setp.ge.s32 	%p25, %r101, %r27;
	@%p25 bra 	$L__BB1_29;
	cvt.u32.u16 	%r57, %rs2;
	and.b32  	%r12, %r57, 255;
	cvt.u32.u16 	%r58, %rs1;
	and.b32  	%r13, %r58, 255;
	bra.uni 	$L__BB1_26;
$L__BB1_25:
	sub.s32 	%r70, %r101, %r34;
	cvt.u16.u32 	%rs122, %r70;
	add.s32 	%r101, %r101, 1;
	setp.ge.s32 	%p29, %r101, %r27;
	@%p29 bra 	$L__BB1_29;
$L__BB1_26:
	mad.lo.s32 	%r59, %r101, %r25, %r1;
	cvt.u64.u32 	%rd9, %r59;
	add.s64 	%rd36, %rd3, %rd9;
	ld.global.u8 	%r60, [%rd36];
	sub.s32 	%r61, %r60, %r13;
	abs.s32 	%r62, %r61;
	setp.gt.u32 	%p26, %r62, 19;
	@%p26 bra 	$L__BB1_29;
	add.s64 	%rd37, %rd1, %rd9;
	ld.global.u8 	%rs22, [%rd37];
	add.s64 	%rd38, %rd2, %rd9;
	ld.global.u8 	%r63, [%rd38];
	sub.s32 	%r64, %r63, %r12;
	abs.s32 	%r65, %r64;
	setp.gt.u32 	%p27, %r65, 19;
	@%p27 bra 	$L__BB1_29;
	cvt.u32.u16 	%r66, %rs22;
	and.b32  	%r67, %r66, 255;
	sub.s32 	%r68, %r67, %r5;
	abs.s32 	%r69, %r68;
	setp.lt.u32 	%p28, %r69, 20;
	@%p28 bra 	$L__BB1_25;
$L__BB1_29:
	add.s32 	%r102, %r1, -1;
	setp.lt.s32 	%p30, %r102, 0;
	@%p30 bra 	$L__BB1_35;
	cvt.u16.u32 	%rs114, %r102;
	add.s16 	%rs24, %rs114, 1;
	cvt.u32.u16 	%r71, %rs2;
	and.b32  	%r17, %r71, 255;
	cvt.u32.u16 	%r72, %rs1;
	and.b32  	%r18, %r72, 255;
	mov.u16 	%rs123, %rs124;
$L__BB1_31:
	add.s32 	%r73, %r102, %r3;
	cvt.u64.u32 	%rd10, %r73;
	add.s64 	%rd39, %rd3, %rd10;
	ld.global.u8 	%r74, [%rd39];
	sub.s32 	%r75, %r74, %r18;
	abs.s32 	%r76, %r75;
	setp.gt.u32 	%p31, %r76, 19;
	mov.u16 	%rs124, %rs123;
	@%p31 bra 	$L__BB1_35;
	add.s64 	%rd40, %rd1, %rd10;
	ld.global.u8 	%rs26, [%rd40];
	add.s64 	%rd41, %rd2, %rd10;
	ld.global.u8 	%r77, [%rd41];
	sub.s32 	%r78, %r77, %r17;
	abs.s32 	%r79, %r78;
	setp.gt.u32 	%p32, %r79, 19;
	mov.u16 	%rs124, %rs123;
	@%p32 bra 	$L__BB1_35;
	cvt.u32.u16 	%r80, %rs26;
	and.b32  	%r81, %r80, 255;
	sub.s32 	%r82, %r81, %r5;
	abs.s32 	%r83, %r82;
	setp.gt.u32 	%p33, %r83, 19;
	mov.u16 	%rs124, %rs123;
	@%p33 bra 	$L__BB1_35;
	sub.s32 	%r84, %r1, %r102;
	cvt.u16.u32 	%rs123, %r84;
	add.s32 	%r20, %r102, -1;
	setp.ne.s32 	%p34, %r102, 0;
	mov.u32 	%r102, %r20;
	mov.u16 	%rs124, %rs24;
	@%p34 bra 	$L__BB1_31;
$L__BB1_35:
	setp.eq.s32 	%p35, %r34, 0;
	@%p35 bra 	$L__BB1_41;
	cvt.u16.u32 	%rs29, %r34;
	cvt.u32.u16 	%r85, %rs2;
	and.b32  	%r21, %r85, 255;
	cvt.u32.u16 	%r86, %rs1;
	and.b32  	%r22, %r86, 255;
	mov.u32 	%r103, %r34;
	mov.u16 	%rs125, %rs126;
$L__BB1_37:
	add.s32 	%r24, %r103, -1;
	mad.lo.s32 	%r87, %r24, %r25, %r1;
	cvt.u64.u32 	%rd11, %r87;
	add.s64 	%rd42, %rd3, %rd11;
	ld.global.u8 	%r88, [%rd42];
	sub.s32 	%r89, %r88, %r22;
	abs.s32 	%r90, %r89;
	setp.gt.u32 	%p36, %r90, 19;
	mov.u16 	%rs126, %rs125;
	@%p36 bra 	$L__BB1_41;
	add.s64 	%rd43, %rd1, %rd11;
	ld.global.u8 	%rs31, [%rd43];
	add.s64 	%rd44, %rd2, %rd11;
	ld.global.u8 	%r91, [%rd44];
	sub.s32 	%r92, %r91, %r21;
	abs.s32 	%r93, %r92;
	setp.gt.u32 	%p37, %r93, 19;
	mov.u16 	%rs126, %rs125;
	@%p37 bra 	$L__BB1_41;
	cvt.u32.u16 	%r94, %rs31;
	and.b32  	%r95, %r94, 255;
	sub.s32 	%r96, %r95, %r5;
	abs.s32 	%r97, %r96;
	setp.gt.u32 	%p38, %r97, 19;
	mov.u16 	%rs126, %rs125;
	@%p38 bra 	$L__BB1_41;
	sub.s32 	%r98, %r34, %r24;
	cvt.u16.u32 	%rs125, %r98;
	setp.gt.s32 	%p39, %r103, 1;
	mov.u32 	%r103, %r24;
	mov.u16 	%rs126, %rs29;
	@%p39 bra 	$L__BB1_37;
$L__BB1_41:
	cvta.to.global.u64 	%rd45, %rd13;
	mul.wide.u32 	%rd46, %r4, 8;
	add.s64 	%rd47, %rd45, %rd46;
	st.global.v4.u16 	[%rd47], {%rs120, %rs122, %rs124, %rs126};
	cvta.to.global.u64 	%rd48, %rd12;
	mul.wide.u32 	%rd49, %r4, 4;
	add.s64 	%rd50, %rd48, %rd49;
	add.s32 	%r99, %r4, 1;
	st.global.u32 	[%rd50], %r99;
$L__BB1_42:
	ret;

}
	// .globl	classifyRootCandidates
.visible .entry classifyRootCandidates(
	.param .u64 .ptr .align 1 classifyRootCandidates_param_0,
	.param .u64 .ptr .align 1 classifyRootCandidates_param_1,
	.param .u64 .ptr .align 1 classifyRootCandidates_param_2,
	.param .u32 classifyRootCandidates_param_3,
	.param .u32 classifyRootCandidates_param_4
)
{
	.reg .pred 	%p<5>;
	.reg .b16 	%rs<5>;
	.reg .b32 	%r<25>;
	.reg .b64 	%rd<19>;

	ld.param.u64 	%rd2, [classifyRootCandidates_param_0];
	ld.param.u64 	%rd3, [classifyRootCandidates_param_1];
	ld.param.u64 	%rd4, [classifyRootCandidates_param_2];
	ld.param.u32 	%r4, [classifyRootCandidates_param_3];
	ld.param.u32 	%r5, [classifyRootCandidates_param_4];
	cvta.to.global.u64 	%rd1, %rd4;
	mov.u32 	%r7, %ctaid.x;
	mov.u32 	%r8, %ntid.x;
	mov.u32 	%r9, %tid.x;
	mad.lo.s32 	%r1, %r7, %r8, %r9;
	mov.u32 	%r10, %ctaid.y;
	mov.u32 	%r11, %ntid.y;
	mov.u32 	%r12, %tid.y;
	mad.lo.s32 	%r13, %r10, %r11, %r12;
	setp.ge.u32 	%p1, %r1, %r4;
	setp.ge.u32 	%p2, %r13, %r5;
	or.pred  	%p3, %p1, %p2;
	@%p3 bra 	$L__BB2_4;
	cvta.to.global.u64 	%rd5, %rd2;
	cvta.to.global.u64 	%rd6, %rd3;
	mad.lo.s32 	%r3, %r4, %r13, %r1;
	mul.wide.s32 	%rd7, %r3, 4;
	add.s64 	%rd8, %rd5, %rd7;
	ld.global.u32 	%r14, [%rd8];
	mul.wide.s32 	%rd9, %r3, 8;
	add.s64 	%rd10, %rd6, %rd9;
	ld.global.u32 	%r16, [%rd10];
	mov.b32 	{%rs1, %rs2}, %r16;
	cvt.u32.u16 	%r17, %rs1;
	mul.wide.u32 	%rd11, %r17, 4;
	add.s64 	%rd12, %rd8, %rd11;
	ld.global.u32 	%r18, [%rd12];
	cvt.u32.u16 	%r19, %rs2;
	add.s32 	%r20, %r13, %r19;
	mad.lo.s32 	%r21, %r20, %r4, %r1;
	mul.wide.u32 	%rd13, %r21, 4;
	add.s64 	%rd14, %rd5, %rd13;
	ld.global.u32 	%r22, [%rd14];
	max.u32 	%r24, %r18, %r22;
	setp.le.u32 	%p4, %r24, %r14;
	@%p4 bra 	$L__BB2_3;
	cvt.s64.s32 	%rd17, %r3;
	add.s64 	%rd18, %rd1, %rd17;
	mov.b16 	%rs4, 0;
	st.global.u8 	[%rd18], %rs4;
	bra.uni 	$L__BB2_4;
$L__BB2_3:
	cvt.s64.s32 	%rd15, %r3;
	add.s64 	%rd16, %rd1, %rd15;
	mov.b16 	%rs3, 1;
	st.global.u8 	[%rd16], %rs3;
$L__BB2_4:
	ret;

}
	// .globl	labelComponentsFar
.visible .entry labelComponentsFar(
	.param .u64 .ptr .align 1 labelComponentsFar_param_0,
	.param .u64 .ptr .align 1 labelComponentsFar_param_1,
	.param .u64 .ptr .align 1 labelComponentsFar_param_2,
	.param .u32 labelComponentsFar_param_3,
	.param .u32 labelComponentsFar_param_4,
	.param .u64 .ptr .align 1 labelComponentsFar_param_5
)
{
	.reg .pred 	%p<12>;
	.reg .b16 	%rs<5>;
	.reg .b32 	%r<52>;
	.reg .b64 	%rd<27>;

	ld.param.u64 	%rd6, [labelComponentsFar_param_0];
	ld.param.u64 	%rd4, [labelComponentsFar_param_1];
	ld.param.u64 	%rd5, [labelComponentsFar_param_2];
	ld.param.u32 	%r17, [labelComponentsFar_param_3];
	ld.param.u32 	%r18, [labelComponentsFar_param_4];
	ld.param.u64 	%rd7, [labelComponentsFar_param_5];
	cvta.to.global.u64 	%rd1, %rd7;
	cvta.to.global.u64 	%rd2, %rd6;
	mov.u32 	%r20, %ctaid.x;
	mov.u32 	%r21, %ntid.x;
	mov.u32 	%r22, %tid.x;
	mad.lo.s32 	%r1, %r20, %r21, %r22;
	mov.u32 	%r23, %ctaid.y;
	mov.u32 	%r24, %ntid.y;
	mov.u32 	%r25, %tid.y;
	mad.lo.s32 	%r26, %r23, %r24, %r25;
	setp.ge.u32 	%p1, %r1, %r17;
	setp.ge.u32 	%p2, %r26, %r18;
	or.pred  	%p3, %p1, %p2;
	@%p3 bra 	$L__BB3_14;
	cvta.to.global.u64 	%rd8, %rd5;
	mad.lo.s32 	%r3, %r17, %r26, %r1;
	mul.wide.s32 	%rd9, %r3, 4;
	add.s64 	%rd3, %rd2, %rd9;
	ld.global.u32 	%r47, [%rd3];
	mul.wide.s32 	%rd10, %r3, 8;
	add.s64 	%rd11, %rd8, %rd10;
	ld.global.v4.u16 	{%rs4, %rs1, %rs2, %rs3}, [%rd11];
	cvt.u32.u16 	%r27, %rs4;
	mul.wide.u32 	%rd12, %r27, 4;
	add.s64 	%rd13, %rd3, %rd12;
	ld.global.u32 	%r5, [%rd13];
	setp.le.u32 	%p4, %r5, %r47;
	@%p4 bra 	$L__BB3_3;
	mov.b32 	%r28, 1;
	st.global.u32 	[%rd1], %r28;
	mov.u32 	%r47, %r5;
$L__BB3_3:
	cvt.u32.u16 	%r29, %rs1;
	add.s32 	%r30, %r26, %r29;
	mad.lo.s32 	%r31, %r30, %r17, %r1;
	mul.wide.u32 	%rd14, %r31, 4;
	add.s64 	%rd15, %rd2, %rd14;
	ld.global.u32 	%r7, [%rd15];
	setp.le.u32 	%p5, %r7, %r47;
	@%p5 bra 	$L__BB3_5;
	mov.b32 	%r32, 1;
	st.global.u32 	[%rd1], %r32;
	mov.u32 	%r47, %r7;
$L__BB3_5:
	cvt.u32.u16 	%r33, %rs2;
	sub.s32 	%r34, %r3, %r33;
	mul.wide.s32 	%rd16, %r34, 4;
	add.s64 	%rd17, %rd2, %rd16;
	ld.global.u32 	%r9, [%rd17];
	setp.le.u32 	%p6, %r9, %r47;
	@%p6 bra 	$L__BB3_7;
	mov.b32 	%r35, 1;
	st.global.u32 	[%rd1], %r35;
	mov.u32 	%r47, %r9;
$L__BB3_7:
	cvt.u32.u16 	%r36, %rs3;
	sub.s32 	%r37, %r26, %r36;
	mad.lo.s32 	%r38, %r37, %r17, %r1;
	mul.wide.u32 	%rd18, %r38, 4;
	add.s64 	%rd19, %rd2, %rd18;
	ld.global.u32 	%r11, [%rd19];
	setp.le.u32 	%p7, %r11, %r47;
	@%p7 bra 	$L__BB3_9;
	mov.b32 	%r39, 1;
	st.global.u32 	[%rd1], %r39;
	mov.u32 	%r47, %r11;
$L__BB3_9:
	setp.ne.s16 	%p8, %rs2, 0;
	selp.s32 	%r40, -1, 0, %p8;
	mul.wide.s32 	%rd20, %r40, 4;
	add.s64 	%rd21, %rd3, %rd20;
	ld.global.u32 	%r13, [%rd21];
	setp.le.u32 	%p9, %r13, %r47;
	@%p9 bra 	$L__BB3_11;
	mov.b32 	%r41, 1;
	st.global.u32 	[%rd1], %r41;
	mov.u32 	%r47, %r13;
$L__BB3_11:
	setp.ne.s16 	%p10, %rs3, 0;
	selp.s32 	%r42, -1, 0, %p10;
	add.s32 	%r43, %r26, %r42;
	mad.lo.s32 	%r44, %r43, %r17, %r1;
	mul.wide.u32 	%rd22, %r44, 4;
	add.s64 	%rd23, %rd2, %rd22;
	ld.global.u32 	%r15, [%rd23];
	setp.le.u32 	%p11, %r15, %r47;
	@%p11 bra 	$L__BB3_13;
	mov.b32 	%r45, 1;
	st.global.u32 	[%rd1], %r45;
	mov.u32 	%r47, %r15;
$L__BB3_13:
	cvta.to.global.u64 	%rd24, %rd4;
	add.s64 	%rd26, %rd24, %rd9;
	st.global.u32 	[%rd26], %r47;
$L__BB3_14:
	ret;

}
	// .globl	initRootLinks
.visible .entry initRootLinks(
	.param .u64 .ptr .align 1 initRootLinks_param_0,
	.param .u32 initRootLinks_param_1,
	.param .u32 initRootLinks_param_2
)
{
	.reg .pred 	%p<4>;
	.reg .b32 	%r<14>;
	.reg .b64 	%rd<5>;

	ld.param.u64 	%rd1, [initRootLinks_param_0];
	ld.param.u32 	%r3, [initRootLinks_param_1];
	ld.param.u32 	%r4, [initRootLinks_param_2];
	mov.u32 	%r6, %ctaid.x;
	mov.u32 	%r7, %ntid.x;
	mov.u32 	%r8, %tid.x;
	mad.lo.s32 	%r1, %r6, %r7, %r8;
	mov.u32 	%r9, %ctaid.y;
	mov.u32 	%r10, %ntid.y;
	mov.u32 	%r11, %tid.y;
	mad.lo.s32 	%r12, %r9, %r10, %r11;
	setp.ge.u32 	%p1, %r1, %r3;
	setp.ge.u32 	%p2, %r12, %r4;
	or.pred  	%p3, %p1, %p2;
	@%p3 bra 	$L__BB4_2;
	cvta.to.global.u64 	%rd2, %rd1;
	mad.lo.s32 	%r13, %r3, %r12, %r1;
	mul.wide.s32 	%rd3, %r13, 4;
	add.s64 	%rd4, %rd2, %rd3;
	st.global.u32 	[%rd4], %r13;
$L__BB4_2:
	ret;

}


// ===== COMPILED SASS (sm_100) =====

	.target	sm_100

	.elftype	@"ET_EXEC"


//--------------------- .note.nv.tkinfo           --------------------------
	.section	.note.nv.tkinfo,"",@"SHT_NOTE"
	.sectionflags	@"SHF_NOTE_NV_TKINFO"
	.tkinfo
        /*0018*/ 	.word	0x00000002
        /*0030*/ 	.string	""
        /*0030*/ 	.string	"ptxas"
        /*0030*/ 	.string	"Cuda compilation tools, release 13.0, V13.0.88"
        /*0030*/ 	.string	"Build cuda_13.0.r13.0/compiler.36424714_0"
        /*0030*/ 	.string	"-arch sm_100 -m 64 "



//--------------------- .note.nv.cuinfo           --------------------------
	.section	.note.nv.cuinfo,"",@"SHT_NOTE"
	.sectionflags	@"SHF_NOTE_NV_CUINFO"
        /*0018*/ 	.short	0x0002
        /*001a*/ 	.short	0x0064
        /*001c*/ 	.short	0x0082
	.zero		2


//--------------------- .nv.info                  --------------------------
	.section	.nv.info,"",@"SHT_CUDA_INFO"
	.align	4


	//----- nvinfo : EIATTR_REGCOUNT
	.align		4
        /*0000*/ 	.byte	0x04, 0x2f
        /*0002*/ 	.short	(.L_1 - .L_0)
	.align		4
.L_0:
        /*0004*/ 	.word	index@(setRootLabelIter)
        /*0008*/ 	.word	0x00000012


	//----- nvinfo : EIATTR_FRAME_SIZE
	.align		4
.L_1:
        /*000c*/ 	.byte	0x04, 0x11
        /*000e*/ 	.short	(.L_3 - .L_2)
	.align		4
.L_2:
        /*0010*/ 	.word	index@(setRootLabelIter)
        /*0014*/ 	.word	0x00000000


	//----- nvinfo : EIATTR_REGCOUNT
	.align		4
.L_3:
        /*0018*/ 	.byte	0x04, 0x2f
        /*001a*/ 	.short	(.L_5 - .L_4)
	.align		4
.L_4:
        /*001c*/ 	.word	index@(labelWithConnectionInfoMore32)
        /*0020*/ 	.word	0x00000014


	//----- nvinfo : EIATTR_FRAME_SIZE
	.align		4
.L_5:
        /*0024*/ 	.byte	0x04, 0x11
        /*0026*/ 	.short	(.L_7 - .L_6)
	.align		4
.L_6:
        /*0028*/ 	.word	index@(labelWithConnectionInfoMore32)
        /*002c*/ 	.word	0x00000000


	//----- nvinfo : EIATTR_REGCOUNT
	.align		4
.L_7:
        /*0030*/ 	.byte	0x04, 0x2f
        /*0032*/ 	.short	(.L_9 - .L_8)
	.align		4
.L_8:
        /*0034*/ 	.word	index@(classifyRootCandidates)
        /*0038*/ 	.word	0x0000000e


	//----- nvinfo : EIATTR_FRAME_SIZE
	.align		4
.L_9:
        /*003c*/ 	.byte	0x04, 0x11
        /*003e*/ 	.short	(.L_11 - .L_10)
	.align		4
.L_10:
        /*0040*/ 	.word	index@(classifyRootCandidates)
        /*0044*/ 	.word	0x00000000


	//----- nvinfo : EIATTR_REGCOUNT
	.align		4
.L_11:
        /*0048*/ 	.byte	0x04, 0x2f
        /*004a*/ 	.short	(.L_13 - .L_12)
	.align		4
.L_12:
        /*004c*/ 	.word	index@(labelComponentsFar)
        /*0050*/ 	.word	0x0000001a


	//----- nvinfo : EIATTR_FRAME_SIZE
	.align		4
.L_13:
        /*0054*/ 	.byte	0x04, 0x11
        /*0056*/ 	.short	(.L_15 - .L_14)
	.align		4
.L_14:
        /*0058*/ 	.word	index@(labelComponentsFar)
        /*005c*/ 	.word	0x00000000


	//----- nvinfo : EIATTR_REGCOUNT
	.align		4
.L_15:
        /*0060*/ 	.byte	0x04, 0x2f
        /*0062*/ 	.short	(.L_17 - .L_16)
	.align		4
.L_16:
        /*0064*/ 	.word	index@(initRootLinks)
        /*0068*/ 	.word	0x00000008


	//----- nvinfo : EIATTR_FRAME_SIZE
	.align		4
.L_17:
        /*006c*/ 	.byte	0x04, 0x11
        /*006e*/ 	.short	(.L_19 - .L_18)
	.align		4
.L_18:
        /*0070*/ 	.word	index@(initRootLinks)
        /*0074*/ 	.word	0x00000000


	//----- nvinfo : EIATTR_MIN_STACK_SIZE
	.align		4
.L_19:
        /*0078*/ 	.byte	0x04, 0x12
        /*007a*/ 	.short	(.L_21 - .L_20)
	.align		4
.L_20:
        /*007c*/ 	.word	index@(initRootLinks)
        /*0080*/ 	.word	0x00000000


	//----- nvinfo : EIATTR_MIN_STACK_SIZE
	.align		4
.L_21:
        /*0084*/ 	.byte	0x04, 0x12
        /*0086*/ 	.short	(.L_23 - .L_22)
	.align		4
.L_22:
        /*0088*/ 	.word	index@(labelComponentsFar)
        /*008c*/ 	.word	0x00000000


	//----- nvinfo : EIATTR_MIN_STACK_SIZE
	.align		4
.L_23:
        /*0090*/ 	.byte	0x04, 0x12
        /*0092*/ 	.short	(.L_25 - .L_24)
	.align		4
.L_24:
        /*0094*/ 	.word	index@(classifyRootCandidates)
        /*0098*/ 	.word	0x00000000


	//----- nvinfo : EIATTR_MIN_STACK_SIZE
	.align		4
.L_25:
        /*009c*/ 	.byte	0x04, 0x12
        /*009e*/ 	.short	(.L_27 - .L_26)
	.align		4
.L_26:
        /*00a0*/ 	.word	index@(labelWithConnectionInfoMore32)
        /*00a4*/ 	.word	0x00000000


	//----- nvinfo : EIATTR_MIN_STACK_SIZE
	.align		4
.L_27:
        /*00a8*/ 	.byte	0x04, 0x12
        /*00aa*/ 	.short	(.L_29 - .L_28)
	.align		4
.L_28:
        /*00ac*/ 	.word	index@(setRootLabelIter)
        /*00b0*/ 	.word	0x00000000
.L_29:


//--------------------- .nv.compat                --------------------------
	.section	.nv.compat,"",@"SHT_CUDA_COMPAT_INFO"
	.align	4
        /*0000*/ 	.byte	0x02, 0x09, 0x00, 0x00, 0x02, 0x02, 0x01, 0x00, 0x02, 0x05, 0x05, 0x00, 0x03, 0x07, 0x01, 0x01
        /*0010*/ 	.byte	0x02, 0x03, 0x00, 0x00, 0x02, 0x06, 0x01, 0x00, 0x04, 0x0b, 0x08, 0x00, 0x09, 0x00, 0x00, 0x00
        /*0020*/ 	.byte	0x00, 0x00, 0x00, 0x00


//--------------------- .nv.info.initRootLinks    --------------------------
	.section	.nv.info.initRootLinks,"",@"SHT_CUDA_INFO"
	.sectionflags	@""
	.align	4


	//----- nvinfo : EIATTR_CUDA_API_VERSION
	.align		4
        /*0000*/ 	.byte	0x04, 0x37
        /*0002*/ 	.short	(.L_31 - .L_30)
.L_30:
        /*0004*/ 	.word	0x00000082


	//----- nvinfo : EIATTR_KPARAM_INFO
	.align		4
.L_31:
        /*0008*/ 	.byte	0x04, 0x17
        /*000a*/ 	.short	(.L_33 - .L_32)
.L_32:
        /*000c*/ 	.word	0x00000000
        /*0010*/ 	.short	0x0002
        /*0012*/ 	.short	0x000c
        /*0014*/ 	.byte	0x00, 0xf0, 0x11, 0x00


	//----- nvinfo : EIATTR_KPARAM_INFO
	.align		4
.L_33:
        /*0018*/ 	.byte	0x04, 0x17
        /*001a*/ 	.short	(.L_35 - .L_34)
.L_34:
        /*001c*/ 	.word	0x00000000
        /*0020*/ 	.short	0x0001
        /*0022*/ 	.short	0x0008
        /*0024*/ 	.byte	0x00, 0xf0, 0x11, 0x00


	//----- nvinfo : EIATTR_KPARAM_INFO
	.align		4
.L_35:
        /*0028*/ 	.byte	0x04, 0x17
        /*002a*/ 	.short	(.L_37 - .L_36)
.L_36:
        /*002c*/ 	.word	0x00000000
        /*0030*/ 	.short	0x0000
        /*0032*/ 	.short	0x0000
        /*0034*/ 	.byte	0x00, 0xf5, 0x21, 0x00


	//----- nvinfo : EIATTR_SPARSE_MMA_MASK
	.align		4
.L_37:
        /*0038*/ 	.byte	0x03, 0x50
        /*003a*/ 	.short	0x0000


	//----- nvinfo : EIATTR_MAXREG_COUNT
	.align		4
        /*003c*/ 	.byte	0x03, 0x1b
        /*003e*/ 	.short	0x00ff


	//----- nvinfo : EIATTR_MERCURY_ISA_VERSION
	.align		4
        /*0040*/ 	.byte	0x03, 0x5f
        /*0042*/ 	.short	0x0101


	//----- nvinfo : EIATTR_VRC_CTA_INIT_COUNT
	.align		4
        /*0044*/ 	.byte	0x02, 0x4a
	.zero		1
	.zero		1


	//----- nvinfo : EIATTR_EXIT_INSTR_OFFSETS
	.align		4
        /*0048*/ 	.byte	0x04, 0x1c
        /*004a*/ 	.short	(.L_39 - .L_38)


	//   ....[0]....
.L_38:
        /*004c*/ 	.word	0x000000c0


	//   ....[1]....
        /*0050*/ 	.word	0x00000120


	//----- nvinfo : EIATTR_CBANK_PARAM_SIZE
	.align		4
.L_39:
        /*0054*/ 	.byte	0x03, 0x19
        /*0056*/ 	.short	0x0010


	//----- nvinfo : EIATTR_PARAM_CBANK
	.align		4
        /*0058*/ 	.byte	0x04, 0x0a
        /*005a*/ 	.short	(.L_41 - .L_40)
	.align		4
.L_40:
        /*005c*/ 	.word	index@(.nv.constant0.initRootLinks)
        /*0060*/ 	.short	0x0380
        /*0062*/ 	.short	0x0010


	//----- nvinfo : EIATTR_SW_WAR
	.align		4
.L_41:
        /*0064*/ 	.byte	0x04, 0x36
        /*0066*/ 	.short	(.L_43 - .L_42)
.L_42:
        /*0068*/ 	.word	0x00000008
.L_43:


//--------------------- .nv.info.labelComponentsFar --------------------------
	.section	.nv.info.labelComponentsFar,"",@"SHT_CUDA_INFO"
	.sectionflags	@""
	.align	4


	//----- nvinfo : EIATTR_CUDA_API_VERSION
	.align		4
        /*0000*/ 	.byte	0x04, 0x37
        /*0002*/ 	.short	(.L_45 - .L_44)
.L_44:
        /*0004*/ 	.word	0x00000082


	//----- nvinfo : EIATTR_KPARAM_INFO
	.align		4
.L_45:
        /*0008*/ 	.byte	0x04, 0x17
        /*000a*/ 	.short	(.L_47 - .L_46)
.L_46:
        /*000c*/ 	.word	0x00000000
        /*0010*/ 	.short	0x0005
        /*0012*/ 	.short	0x0020
        /*0014*/ 	.byte	0x00, 0xf5, 0x21, 0x00


	//----- nvinfo : EIATTR_KPARAM_INFO
	.align		4
.L_47:
        /*0018*/ 	.byte	0x04, 0x17
        /*001a*/ 	.short	(.L_49 - .L_48)
.L_48:
        /*001c*/ 	.word	0x00000000
        /*0020*/ 	.short	0x0004
        /*0022*/ 	.short	0x001c
        /*0024*/ 	.byte	0x00, 0xf0, 0x11, 0x00


	//----- nvinfo : EIATTR_KPARAM_INFO
	.align		4
.L_49:
        /*0028*/ 	.byte	0x04, 0x17
        /*002a*/ 	.short	(.L_51 - .L_50)
.L_50:
        /*002c*/ 	.word	0x00000000
        /*0030*/ 	.short	0x0003
        /*0032*/ 	.short	0x0018
        /*0034*/ 	.byte	0x00, 0xf0, 0x11, 0x00


	//----- nvinfo : EIATTR_KPARAM_INFO
	.align		4
.L_51:
        /*0038*/ 	.byte	0x04, 0x17
        /*003a*/ 	.short	(.L_53 - .L_52)
.L_52:
        /*003c*/ 	.word	0x00000000
        /*0040*/ 	.short	0x0002
        /*0042*/ 	.short	0x0010
        /*0044*/ 	.byte	0x00, 0xf5, 0x21, 0x00


	//----- nvinfo : EIATTR_KPARAM_INFO
	.align		4
.L_53:
        /*0048*/ 	.byte	0x04, 0x17
        /*004a*/ 	.short	(.L_55 - .L_54)
.L_54:
        /*004c*/ 	.word	0x00000000
        /*0050*/ 	.short	0x0001
        /*0052*/ 	.short	0x0008
        /*0054*/ 	.byte	0x00, 0xf5, 0x21, 0x00


	//----- nvinfo : EIATTR_KPARAM_INFO
	.align		4
.L_55:
        /*0058*/ 	.byte	0x04, 0x17
        /*005a*/ 	.short	(.L_57 - .L_56)
.L_56:
        /*005c*/ 	.word	0x00000000
        /*0060*/ 	.short	0x0000
        /*0062*/ 	.short	0x0000
        /*0064*/ 	.byte	0x00, 0xf5, 0x21, 0x00


	//----- nvinfo : EIATTR_SPARSE_MMA_MASK
	.align		4
.L_57:
        /*0068*/ 	.byte	0x03, 0x50
        /*006a*/ 	.short	0x0000


	//----- nvinfo : EIATTR_MAXREG_COUNT
	.align		4
        /*006c*/ 	.byte	0x03, 0x1b
        /*006e*/ 	.short	0x00ff


	//----- nvinfo : EIATTR_MERCURY_ISA_VERSION
	.align		4
        /*0070*/ 	.byte	0x03, 0x5f
        /*0072*/ 	.short	0x0101


	//----- nvinfo : EIATTR_VRC_CTA_INIT_COUNT
	.align		4
        /*0074*/ 	.byte	0x02, 0x4a
	.zero		1
	.zero		1


	//----- nvinfo : EIATTR_EXIT_INSTR_OFFSETS
	.align		4
        /*0078*/ 	.byte	0x04, 0x1c
        /*007a*/ 	.short	(.L_59 - .L_58)


	//   ....[0]....
.L_58:
        /*007c*/ 	.word	0x000000c0


	//   ....[1]....
        /*0080*/ 	.word	0x00000530


	//----- nvinfo : EIATTR_CBANK_PARAM_SIZE
	.align		4
.L_59:
        /*0084*/ 	.byte	0x03, 0x19
        /*0086*/ 	.short	0x0028


	//----- nvinfo : EIATTR_PARAM_CBANK
	.align		4
        /*0088*/ 	.byte	0x04, 0x0a
        /*008a*/ 	.short	(.L_61 - .L_60)
	.align		4
.L_60:
        /*008c*/ 	.word	index@(.nv.constant0.labelComponentsFar)
        /*0090*/ 	.short	0x0380
        /*0092*/ 	.short	0x0028


	//----- nvinfo : EIATTR_SW_WAR
	.align		4
.L_61:
        /*0094*/ 	.byte	0x04, 0x36
        /*0096*/ 	.short	(.L_63 - .L_62)
.L_62:
        /*0098*/ 	.word	0x00000008
.L_63:


//--------------------- .nv.info.classifyRootCandidates --------------------------
	.section	.nv.info.classifyRootCandidates,"",@"SHT_CUDA_INFO"
	.sectionflags	@""
	.align	4


	//----- nvinfo : EIATTR_CUDA_API_VERSION
	.align		4
        /*0000*/ 	.byte	0x04, 0x37
        /*0002*/ 	.short	(.L_65 - .L_64)
.L_64:
        /*0004*/ 	.word	0x00000082


	//----- nvinfo : EIATTR_KPARAM_INFO
	.align		4
.L_65:
        /*0008*/ 	.byte	0x04, 0x17
        /*000a*/ 	.short	(.L_67 - .L_66)
.L_66:
        /*000c*/ 	.word	0x00000000
        /*0010*/ 	.short	0x0004
        /*0012*/ 	.short	0x001c
        /*0014*/ 	.byte	0x00, 0xf0, 0x11, 0x00


	//----- nvinfo : EIATTR_KPARAM_INFO
	.align		4
.L_67:
        /*0018*/ 	.byte	0x04, 0x17
        /*001a*/ 	.short	(.L_69 - .L_68)
.L_68:
        /*001c*/ 	.word	0x00000000
        /*0020*/ 	.short	0x0003
        /*0022*/ 	.short	0x0018
        /*0024*/ 	.byte	0x00, 0xf0, 0x11, 0x00


	//----- nvinfo : EIATTR_KPARAM_INFO
	.align		4
.L_69:
        /*0028*/ 	.byte	0x04, 0x17
        /*002a*/ 	.short	(.L_71 - .L_70)
.L_70:
        /*002c*/ 	.word	0x00000000
        /*0030*/ 	.short	0x0002
        /*0032*/ 	.short	0x0010
        /*0034*/ 	.byte	0x00, 0xf5, 0x21, 0x00


	//----- nvinfo : EIATTR_KPARAM_INFO
	.align		4
.L_71:
        /*0038*/ 	.byte	0x04, 0x17
        /*003a*/ 	.short	(.L_73 - .L_72)
.L_72:
        /*003c*/ 	.word	0x00000000
        /*0040*/ 	.short	0x0001
        /*0042*/ 	.short	0x0008
        /*0044*/ 	.byte	0x00, 0xf5, 0x21, 0x00


	//----- nvinfo : EIATTR_KPARAM_INFO
	.align		4
.L_73:
        /*0048*/ 	.byte	0x04, 0x17
        /*004a*/ 	.short	(.L_75 - .L_74)
.L_74:
        /*004c*/ 	.word	0x00000000
        /*0050*/ 	.short	0x0000
        /*0052*/ 	.short	0x0000
        /*0054*/ 	.byte	0x00, 0xf5, 0x21, 0x00


	//----- nvinfo : EIATTR_SPARSE_MMA_MASK
	.align		4
.L_75:
        /*0058*/ 	.byte	0x03, 0x50
        /*005a*/ 	.short	0x0000


	//----- nvinfo : EIATTR_MAXREG_COUNT
	.align		4
        /*005c*/ 	.byte	0x03, 0x1b
        /*005e*/ 	.short	0x00ff


	//----- nvinfo : EIATTR_MERCURY_ISA_VERSION
	.align		4
        /*0060*/ 	.byte	0x03, 0x5f
        /*0062*/ 	.short	0x0101


	//----- nvinfo : EIATTR_VRC_CTA_INIT_COUNT
	.align		4
        /*0064*/ 	.byte	0x02, 0x4a
	.zero		1
	.zero		1


	//----- nvinfo : EIATTR_EXIT_INSTR_OFFSETS
	.align		4
        /*0068*/ 	.byte	0x04, 0x1c
        /*006a*/ 	.short	(.L_77 - .L_76)


	//   ....[0]....
.L_76:
        /*006c*/ 	.word	0x000000c0


	//   ....[1]....
        /*0070*/ 	.word	0x00000230


	//   ....[2]....
        /*0074*/ 	.word	0x000002a0


	//----- nvinfo : EIATTR_CBANK_PARAM_SIZE
	.align		4
.L_77:
        /*0078*/ 	.byte	0x03, 0x19
        /*007a*/ 	.short	0x0020


	//----- nvinfo : EIATTR_PARAM_CBANK
	.align		4
        /*007c*/ 	.byte	0x04, 0x0a
        /*007e*/ 	.short	(.L_79 - .L_78)
	.align		4
.L_78:
        /*0080*/ 	.word	index@(.nv.constant0.classifyRootCandidates)
        /*0084*/ 	.short	0x0380
        /*0086*/ 	.short	0x0020


	//----- nvinfo : EIATTR_SW_WAR
	.align		4
.L_79:
        /*0088*/ 	.byte	0x04, 0x36
        /*008a*/ 	.short	(.L_81 - .L_80)
.L_80:
        /*008c*/ 	.word	0x00000008
.L_81:


//--------------------- .nv.info.labelWithConnectionInfoMore32 --------------------------
	.section	.nv.info.labelWithConnectionInfoMore32,"",@"SHT_CUDA_INFO"
	.sectionflags	@""
	.align	4


	//----- nvinfo : EIATTR_CUDA_API_VERSION
	.align		4
        /*0000*/ 	.byte	0x04, 0x37
        /*0002*/ 	.short	(.L_83 - .L_82)
.L_82:
        /*0004*/ 	.word	0x00000082


	//----- nvinfo : EIATTR_KPARAM_INFO
	.align		4
.L_83:
        /*0008*/ 	.byte	0x04, 0x17
        /*000a*/ 	.short	(.L_85 - .L_84)
.L_84:
        /*000c*/ 	.word	0x00000000
        /*0010*/ 	.short	0x0007
        /*0012*/ 	.short	0x0030
        /*0014*/ 	.byte	0x00, 0xf0, 0x11, 0x00


	//----- nvinfo : EIATTR_KPARAM_INFO
	.align		4
.L_85:
        /*0018*/ 	.byte	0x04, 0x17
        /*001a*/ 	.short	(.L_87 - .L_86)
.L_86:
        /*001c*/ 	.word	0x00000000
        /*0020*/ 	.short	0x0006
        /*0022*/ 	.short	0x002c
        /*0024*/ 	.byte	0x00, 0xf0, 0x11, 0x00


	//----- nvinfo : EIATTR_KPARAM_INFO
	.align		4
.L_87:
        /*0028*/ 	.byte	0x04, 0x17
        /*002a*/ 	.short	(.L_89 - .L_88)
.L_88:
        /*002c*/ 	.word	0x00000000
        /*0030*/ 	.short	0x0005
        /*0032*/ 	.short	0x0028
        /*0034*/ 	.byte	0x00, 0xf0, 0x11, 0x00


	//----- nvinfo : EIATTR_KPARAM_INFO
	.align		4
.L_89:
        /*0038*/ 	.byte	0x04, 0x17
        /*003a*/ 	.short	(.L_91 - .L_90)
.L_90:
        /*003c*/ 	.word	0x00000000
        /*0040*/ 	.short	0x0004
        /*0042*/ 	.short	0x0020
        /*0044*/ 	.byte	0x00, 0xf5, 0x21, 0x00


	//----- nvinfo : EIATTR_KPARAM_INFO
	.align		4
.L_91:
        /*0048*/ 	.byte	0x04, 0x17
        /*004a*/ 	.short	(.L_93 - .L_92)
.L_92:
        /*004c*/ 	.word	0x00000000
        /*0050*/ 	.short	0x0003
        /*0052*/ 	.short	0x0018
        /*0054*/ 	.byte	0x00, 0xf5, 0x21, 0x00


	//----- nvinfo : EIATTR_KPARAM_INFO
	.align		4
.L_93:
        /*0058*/ 	.byte	0x04, 0x17
        /*005a*/ 	.short	(.L_95 - .L_94)
.L_94:
        /*005c*/ 	.word	0x00000000
        /*0060*/ 	.short	0x0002
        /*0062*/ 	.short	0x0010
        /*0064*/ 	.byte	0x00, 0xf5, 0x21, 0x00


	//----- nvinfo : EIATTR_KPARAM_INFO
	.align		4
.L_95:
        /*0068*/ 	.byte	0x04, 0x17
        /*006a*/ 	.short	(.L_97 - .L_96)
.L_96:
        /*006c*/ 	.word	0x00000000
        /*0070*/ 	.short	0x0001
        /*0072*/ 	.short	0x0008
        /*0074*/ 	.byte	0x00, 0xf5, 0x21, 0x00


	//----- nvinfo : EIATTR_KPARAM_INFO
	.align		4
.L_97:
        /*0078*/ 	.byte	0x04, 0x17
        /*007a*/ 	.short	(.L_99 - .L_98)
.L_98:
        /*007c*/ 	.word	0x00000000
        /*0080*/ 	.short	0x0000
        /*0082*/ 	.short	0x0000
        /*0084*/ 	.byte	0x00, 0xf5, 0x21, 0x00


	//----- nvinfo : EIATTR_SPARSE_MMA_MASK
	.align		4
.L_99:
        /*0088*/ 	.byte	0x03, 0x50
        /*008a*/ 	.short	0x0000


	//----- nvinfo : EIATTR_MAXREG_COUNT
	.align		4
        /*008c*/ 	.byte	0x03, 0x1b
        /*008e*/ 	.short	0x00ff


	//----- nvinfo : EIATTR_MERCURY_ISA_VERSION
	.align		4
        /*0090*/ 	.byte	0x03, 0x5f
        /*0092*/ 	.short	0x0101


	//----- nvinfo : EIATTR_VRC_CTA_INIT_COUNT
	.align		4
        /*0094*/ 	.byte	0x02, 0x4a
	.zero		1
	.zero		1


	//----- nvinfo : EIATTR_EXIT_INSTR_OFFSETS
	.align		4
        /*0098*/ 	.byte	0x04, 0x1c
        /*009a*/ 	.short	(.L_101 - .L_100)


	//   ....[0]....
.L_100:
        /*009c*/ 	.word	0x000000d0


	//   ....[1]....
        /*00a0*/ 	.word	0x00001630


	//----- nvinfo : EIATTR_CRS_STACK_SIZE
	.align		4
.L_101:
        /*00a4*/ 	.byte	0x04, 0x1e
        /*00a6*/ 	.short	(.L_103 - .L_102)
.L_102:
        /*00a8*/ 	.word	0x00000000


	//----- nvinfo : EIATTR_CBANK_PARAM_SIZE
	.align		4
.L_103:
        /*00ac*/ 	.byte	0x03, 0x19
        /*00ae*/ 	.short	0x0034


	//----- nvinfo : EIATTR_PARAM_CBANK
	.align		4
        /*00b0*/ 	.byte	0x04, 0x0a
        /*00b2*/ 	.short	(.L_105 - .L_104)
	.align		4
.L_104:
        /*00b4*/ 	.word	index@(.nv.constant0.labelWithConnectionInfoMore32)
        /*00b8*/ 	.short	0x0380
        /*00ba*/ 	.short	0x0034


	//----- nvinfo : EIATTR_SW_WAR
	.align		4
.L_105:
        /*00bc*/ 	.byte	0x04, 0x36
        /*00be*/ 	.short	(.L_107 - .L_106)
.L_106:
        /*00c0*/ 	.word	0x00000008
.L_107:


//--------------------- .nv.info.setRootLabelIter --------------------------
	.section	.nv.info.setRootLabelIter,"",@"SHT_CUDA_INFO"
	.sectionflags	@""
	.align	4


	//----- nvinfo : EIATTR_CUDA_API_VERSION
	.align		4
        /*0000*/ 	.byte	0x04, 0x37
        /*0002*/ 	.short	(.L_109 - .L_108)
.L_108:
        /*0004*/ 	.word	0x00000082


	//----- nvinfo : EIATTR_KPARAM_INFO
	.align		4
.L_109:
        /*0008*/ 	.byte	0x04, 0x17
        /*000a*/ 	.short	(.L_111 - .L_110)
.L_110:
        /*000c*/ 	.word	0x00000000
        /*0010*/ 	.short	0x0004
        /*0012*/ 	.short	0x001c
        /*0014*/ 	.byte	0x00, 0xf0, 0x11, 0x00


	//----- nvinfo : EIATTR_KPARAM_INFO
	.align		4
.L_111:
        /*0018*/ 	.byte	0x04, 0x17
        /*001a*/ 	.short	(.L_113 - .L_112)
.L_112:
        /*001c*/ 	.word	0x00000000
        /*0020*/ 	.short	0x0003
        /*0022*/ 	.short	0x0018
        /*0024*/ 	.byte	0x00, 0xf0, 0x11, 0x00


	//----- nvinfo : EIATTR_KPARAM_INFO
	.align		4
.L_113:
        /*0028*/ 	.byte	0x04, 0x17
        /*002a*/ 	.short	(.L_115 - .L_114)
.L_114:
        /*002c*/ 	.word	0x00000000
        /*0030*/ 	.short	0x0002
        /*0032*/ 	.short	0x0010
        /*0034*/ 	.byte	0x00, 0xf5, 0x21, 0x00


	//----- nvinfo : EIATTR_KPARAM_INFO
	.align		4
.L_115:
        /*0038*/ 	.byte	0x04, 0x17
        /*003a*/ 	.short	(.L_117 - .L_116)
.L_116:
        /*003c*/ 	.word	0x00000000
        /*0040*/ 	.short	0x0001
        /*0042*/ 	.short	0x0008
        /*0044*/ 	.byte	0x00, 0xf5, 0x21, 0x00


	//----- nvinfo : EIATTR_KPARAM_INFO
	.align		4
.L_117:
        /*0048*/ 	.byte	0x04, 0x17
        /*004a*/ 	.short	(.L_119 - .L_118)
.L_118:
        /*004c*/ 	.word	0x00000000
        /*0050*/ 	.short	0x0000
        /*0052*/ 	.short	0x0000
        /*0054*/ 	.byte	0x00, 0xf5, 0x21, 0x00


	//----- nvinfo : EIATTR_SPARSE_MMA_MASK
	.align		4
.L_119:
        /*0058*/ 	.byte	0x03, 0x50
        /*005a*/ 	.short	0x0000


	//----- nvinfo : EIATTR_MAXREG_COUNT
	.align		4
        /*005c*/ 	.byte	0x03, 0x1b
        /*005e*/ 	.short	0x00ff


	//----- nvinfo : EIATTR_MERCURY_ISA_VERSION
	.align		4
        /*0060*/ 	.byte	0x03, 0x5f
        /*0062*/ 	.short	0x0101


	//----- nvinfo : EIATTR_VRC_CTA_INIT_COUNT
	.align		4
        /*0064*/ 	.byte	0x02, 0x4a
	.zero		1
	.zero		1


	//----- nvinfo : EIATTR_EXIT_INSTR_OFFSETS
	.align		4
        /*0068*/ 	.byte	0x04, 0x1c
        /*006a*/ 	.short	(.L_121 - .L_120)


	//   ....[0]....
.L_120:
        /*006c*/ 	.word	0x000000c0


	//   ....[1]....
        /*0070*/ 	.word	0x00000250


	//   ....[2]....
        /*0074*/ 	.word	0x00000290


	//----- nvinfo : EIATTR_CBANK_PARAM_SIZE
	.align		4
.L_121:
        /*0078*/ 	.byte	0x03, 0x19
        /*007a*/ 	.short	0x0020


	//----- nvinfo : EIATTR_PARAM_CBANK
	.align		4
        /*007c*/ 	.byte	0x04, 0x0a
        /*007e*/ 	.short	(.L_123 - .L_122)
	.align		4
.L_122:
        /*0080*/ 	.word	index@(.nv.constant0.setRootLabelIter)
        /*0084*/ 	.short	0x0380
        /*0086*/ 	.short	0x0020


	//----- nvinfo : EIATTR_SW_WAR
	.align		4
.L_123:
        /*0088*/ 	.byte	0x04, 0x36
        /*008a*/ 	.short	(.L_125 - .L_124)
.L_124:
        /*008c*/ 	.word	0x00000008
.L_125:


//--------------------- .nv.callgraph             --------------------------
	.section	.nv.callgraph,"",@"SHT_CUDA_CALLGRAPH"
	.align	4
	.sectionentsize	8
	.align		4
        /*0000*/ 	.word	0x00000000
	.align		4
        /*0004*/ 	.word	0xffffffff
	.align		4
        /*0008*/ 	.word	0x00000000
	.align		4
        /*000c*/ 	.word	0xfffffffe
	.align		4
        /*0010*/ 	.word	0x00000000
	.align		4
        /*0014*/ 	.word	0xfffffffd
	.align		4
        /*0018*/ 	.word	0x00000000
	.align		4
        /*001c*/ 	.word	0xfffffffc


//--------------------- .text.initRootLinks       --------------------------
	.section	.text.initRootLinks,"ax",@progbits
	.align	128
        .global         initRootLinks
        .type           initRootLinks,@function
        .size           initRootLinks,(.L_x_25 - initRootLinks)
        .other          initRootLinks,@"STO_CUDA_ENTRY STV_DEFAULT"
initRootLinks:
.text.initRootLinks:
[----:B------:R-:W-:Y:S01]  /*0000*/  LDC R1, c[0x0][0x37c] ;  /* 0x0000df00ff017b82 */ /* 0x000fe20000000800 */
[----:B------:R-:W0:Y:S07]  /*0010*/  S2R R2, SR_TID.Y ;  /* 0x0000000000027919 */ /* 0x000e2e0000002200 */
[----:B------:R-:W1:Y:S01]  /*0020*/  LDC R0, c[0x0][0x360] ;  /* 0x0000d800ff007b82 */ /* 0x000e620000000800 */
[----:B------:R-:W2:Y:S01]  /*0030*/  LDCU.64 UR6, c[0x0][0x388] ;  /* 0x00007100ff0677ac */ /* 0x000ea20008000a00 */
[----:B------:R-:W1:Y:S06]  /*0040*/  S2R R3, SR_TID.X ;  /* 0x0000000000037919 */ /* 0x000e6c0000002100 */
[----:B------:R-:W0:Y:S08]  /*0050*/  S2UR UR5, SR_CTAID.Y ;  /* 0x00000000000579c3 */ /* 0x000e300000002600 */
[----:B------:R-:W0:Y:S08]  /*0060*/  LDC R5, c[0x0][0x364] ;  /* 0x0000d900ff057b82 */ /* 0x000e300000000800 */
[----:B------:R-:W1:Y:S01]  /*0070*/  S2UR UR4, SR_CTAID.X ;  /* 0x00000000000479c3 */ /* 0x000e620000002500 */
[----:B0-----:R-:W-:-:S05]  /*0080*/  IMAD R5, R5, UR5, R2 ;  /* 0x0000000505057c24 */ /* 0x001fca000f8e0202 */
[----:B--2---:R-:W-:Y:S01]  /*0090*/  ISETP.GE.U32.AND P0, PT, R5, UR7, PT ;  /* 0x0000000705007c0c */ /* 0x004fe2000bf06070 */
[----:B-1----:R-:W-:-:S05]  /*00a0*/  IMAD R0, R0, UR4, R3 ;  /* 0x0000000400007c24 */ /* 0x002fca000f8e0203 */
[----:B------:R-:W-:-:S13]  /*00b0*/  ISETP.GE.U32.OR P0, PT, R0, UR6, P0 ;  /* 0x0000000600007c0c */ /* 0x000fda0008706470 */
[----:B------:R-:W-:Y:S05]  /*00c0*/  @P0 EXIT ;  /* 0x000000000000094d */ /* 0x000fea0003800000 */
[----:B------:R-:W0:Y:S01]  /*00d0*/  LDC.64 R2, c[0x0][0x380] ;  /* 0x0000e000ff027b82 */ /* 0x000e220000000a00 */
[----:B------:R-:W1:Y:S01]  /*00e0*/  LDCU.64 UR4, c[0x0][0x358] ;  /* 0x00006b00ff0477ac */ /* 0x000e620008000a00 */
[----:B------:R-:W-:-:S04]  /*00f0*/  IMAD R5, R5, UR6, R0 ;  /* 0x0000000605057c24 */ /* 0x000fc8000f8e0200 */
[----:B0-----:R-:W-:-:S05]  /*0100*/  IMAD.WIDE R2, R5, 0x4, R2 ;  /* 0x0000000405027825 */ /* 0x001fca00078e0202 */
[----:B-1----:R-:W-:Y:S01]  /*0110*/  STG.E desc[UR4][R2.64], R5 ;  /* 0x0000000502007986 */ /* 0x002fe2000c101904 */
[----:B------:R-:W-:Y:S05]  /*0120*/  EXIT ;  /* 0x000000000000794d */ /* 0x000fea0003800000 */
.L_x_0:
[----:B------:R-:W-:-:S00]  /*0130*/  BRA `(.L_x_0) ;  /* 0xfffffffc00fc7947 */ /* 0x000fc0000383ffff */
[----:B------:R-:W-:-:S00]  /*0140*/  NOP ;  /* 0x0000000000007918 */ /* 0x000fc00000000000 */
        /* <DEDUP_REMOVED lines=11> */
.L_x_25:


//--------------------- .text.labelComponentsFar  --------------------------
	.section	.text.labelComponentsFar,"ax",@progbits
	.align	128
        .global         labelComponentsFar
        .type           labelComponentsFar,@function
        .size           labelComponentsFar,(.L_x_26 - labelComponentsFar)
        .other          labelComponentsFar,@"STO_CUDA_ENTRY STV_DEFAULT"
labelComponentsFar:
.text.labelComponentsFar:
        /* <DEDUP_REMOVED lines=15> */
[----:B------:R-:W-:-:S06]  /*00f0*/  IMAD R0, R6, UR6, R3 ;  /* 0x0000000606007c24 */ /* 0x000fcc000f8e0203 */
[----:B------:R-:W2:Y:S01]  /*0100*/  LDC.64 R4, c[0x0][0x380] ;  /* 0x0000e000ff047b82 */ /* 0x000ea20000000a00 */
[----:B0-----:R-:W-:-:S06]  /*0110*/  IMAD.WIDE R8, R0, 0x8, R8 ;  /* 0x0000000800087825 */ /* 0x001fcc00078e0208 */
[----:B-1----:R-:W3:Y:S01]  /*0120*/  LDG.E.64 R8, desc[UR4][R8.64] ;  /* 0x0000000408087981 */ /* 0x002ee2000c1e1b00 */
[----:B--2---:R-:W-:-:S05]  /*0130*/  IMAD.WIDE R10, R0, 0x4, R4 ;  /* 0x00000004000a7825 */ /* 0x004fca00078e0204 */
[----:B------:R-:W2:Y:S01]  /*0140*/  LDG.E R2, desc[UR4][R10.64] ;  /* 0x000000040a027981 */ /* 0x000ea2000c1e1900 */
[----:B---3--:R-:W-:-:S05]  /*0150*/  LOP3.LUT R15, R8, 0xffff, RZ, 0xc0, !PT ;  /* 0x0000ffff080f7812 */ /* 0x008fca00078ec0ff */
[----:B------:R-:W-:-:S06]  /*0160*/  IMAD.WIDE.U32 R14, R15, 0x4, R10 ;  /* 0x000000040f0e7825 */ /* 0x000fcc00078e000a */
[----:B------:R-:W2:Y:S01]  /*0170*/  LDG.E R15, desc[UR4][R14.64] ;  /* 0x000000040e0f7981 */ /* 0x000ea2000c1e1900 */
[----:B------:R-:W-:-:S05]  /*0180*/  PRMT R7, R8, 0x7732, RZ ;  /* 0x0000773208077816 */ /* 0x000fca00000000ff */
[----:B------:R-:W-:-:S04]  /*0190*/  IMAD.IADD R8, R6, 0x1, R7 ;  /* 0x0000000106087824 */ /* 0x000fc800078e0207 */
[----:B------:R-:W-:-:S04]  /*01a0*/  IMAD R17, R8, UR6, R3 ;  /* 0x0000000608117c24 */ /* 0x000fc8000f8e0203 */
[----:B------:R-:W-:Y:S01]  /*01b0*/  IMAD.WIDE.U32 R16, R17, 0x4, R4 ;  /* 0x0000000411107825 */ /* 0x000fe200078e0004 */
[----:B--2---:R-:W-:-:S13]  /*01c0*/  ISETP.GT.U32.AND P0, PT, R15, R2, PT ;  /* 0x000000020f00720c */ /* 0x004fda0003f04070 */
[----:B------:R-:W0:Y:S01]  /*01d0*/  @P0 LDC.64 R12, c[0x0][0x3a0] ;  /* 0x0000e800ff0c0b82 */ /* 0x000e220000000a00 */
[----:B------:R-:W-:-:S05]  /*01e0*/  @P0 MOV R21, 0x1 ;  /* 0x0000000100150802 */ /* 0x000fca0000000f00 */
[----:B0-----:R0:W-:Y:S04]  /*01f0*/  @P0 STG.E desc[UR4][R12.64], R21 ;  /* 0x000000150c000986 */ /* 0x0011e8000c101904 */
[----:B------:R-:W2:Y:S01]  /*0200*/  LDG.E R17, desc[UR4][R16.64] ;  /* 0x0000000410117981 */ /* 0x000ea2000c1e1900 */
[----:B------:R-:W-:Y:S01]  /*0210*/  @P0 IMAD.MOV.U32 R2, RZ, RZ, R15 ;  /* 0x000000ffff020224 */ /* 0x000fe200078e000f */
[----:B------:R-:W-:-:S04]  /*0220*/  LOP3.LUT R7, R9, 0xffff, RZ, 0xc0, !PT ;  /* 0x0000ffff09077812 */ /* 0x000fc800078ec0ff */
[----:B------:R-:W-:-:S05]  /*0230*/  IADD3 R7, PT, PT, R0, -R7, RZ ;  /* 0x8000000700077210 */ /* 0x000fca0007ffe0ff */
[----:B------:R-:W-:Y:S01]  /*0240*/  IMAD.WIDE R14, R7, 0x4, R4 ;  /* 0x00000004070e7825 */ /* 0x000fe200078e0204 */
[----:B--2---:R-:W-:-:S13]  /*0250*/  ISETP.GT.U32.AND P0, PT, R17, R2, PT ;  /* 0x000000021100720c */ /* 0x004fda0003f04070 */
[----:B------:R-:W1:Y:S01]  /*0260*/  @P0 LDC.64 R18, c[0x0][0x3a0] ;  /* 0x0000e800ff120b82 */ /* 0x000e620000000a00 */
[----:B------:R-:W-:-:S05]  /*0270*/  @P0 IMAD.MOV.U32 R23, RZ, RZ, 0x1 ;  /* 0x00000001ff170424 */ /* 0x000fca00078e00ff */
[----:B-1----:R1:W-:Y:S04]  /*0280*/  @P0 STG.E desc[UR4][R18.64], R23 ;  /* 0x0000001712000986 */ /* 0x0023e8000c101904 */
[----:B------:R-:W2:Y:S01]  /*0290*/  LDG.E R15, desc[UR4][R14.64] ;  /* 0x000000040e0f7981 */ /* 0x000ea2000c1e1900 */
[----:B------:R-:W-:Y:S02]  /*02a0*/  @P0 MOV R2, R17 ;  /* 0x0000001100020202 */ /* 0x000fe40000000f00 */
[----:B------:R-:W-:-:S05]  /*02b0*/  PRMT R7, R9, 0x7732, RZ ;  /* 0x0000773209077816 */ /* 0x000fca00000000ff */
[----:B------:R-:W-:-:S04]  /*02c0*/  IMAD.IADD R8, R6, 0x1, -R7 ;  /* 0x0000000106087824 */ /* 0x000fc800078e0a07 */
[----:B------:R-:W-:-:S04]  /*02d0*/  IMAD R17, R8, UR6, R3 ;  /* 0x0000000608117c24 */ /* 0x000fc8000f8e0203 */
[----:B------:R-:W-:Y:S01]  /*02e0*/  IMAD.WIDE.U32 R16, R17, 0x4, R4 ;  /* 0x0000000411107825 */ /* 0x000fe200078e0004 */
[----:B--2---:R-:W-:-:S13]  /*02f0*/  ISETP.GT.U32.AND P0, PT, R15, R2, PT ;  /* 0x000000020f00720c */ /* 0x004fda0003f04070 */
[----:B0-----:R-:W0:Y:S01]  /*0300*/  @P0 LDC.64 R12, c[0x0][0x3a0] ;  /* 0x0000e800ff0c0b82 */ /* 0x001e220000000a00 */
[----:B------:R-:W-:-:S05]  /*0310*/  @P0 MOV R21, 0x1 ;  /* 0x0000000100150802 */ /* 0x000fca0000000f00 */
[----:B0-----:R0:W-:Y:S04]  /*0320*/  @P0 STG.E desc[UR4][R12.64], R21 ;  /* 0x000000150c000986 */ /* 0x0011e8000c101904 */
[----:B------:R-:W2:Y:S01]  /*0330*/  LDG.E R17, desc[UR4][R16.64] ;  /* 0x0000000410117981 */ /* 0x000ea2000c1e1900 */
[----:B------:R-:W-:Y:S01]  /*0340*/  @P0 IMAD.MOV.U32 R2, RZ, RZ, R15 ;  /* 0x000000ffff020224 */ /* 0x000fe200078e000f */
[----:B------:R-:W-:-:S04]  /*0350*/  PRMT R7, R9, 0x9910, RZ ;  /* 0x0000991009077816 */ /* 0x000fc800000000ff */
[----:B------:R-:W-:-:S04]  /*0360*/  ISETP.NE.AND P0, PT, R7, RZ, PT ;  /* 0x000000ff0700720c */ /* 0x000fc80003f05270 */
[----:B------:R-:W-:-:S05]  /*0370*/  SEL R7, RZ, 0xffffffff, !P0 ;  /* 0xffffffffff077807 */ /* 0x000fca0004000000 */
[----:B------:R-:W-:Y:S01]  /*0380*/  IMAD.WIDE R10, R7, 0x4, R10 ;  /* 0x00000004070a7825 */ /* 0x000fe200078e020a */
[----:B--2---:R-:W-:-:S13]  /*0390*/  ISETP.GT.U32.AND P1, PT, R17, R2, PT ;  /* 0x000000021100720c */ /* 0x004fda0003f24070 */
[----:B------:R-:W2:Y:S01]  /*03a0*/  @P1 LDC.64 R14, c[0x0][0x3a0] ;  /* 0x0000e800ff0e1b82 */ /* 0x000ea20000000a00 */
[----:B-1----:R-:W-:-:S05]  /*03b0*/  @P1 MOV R19, 0x1 ;  /* 0x0000000100131802 */ /* 0x002fca0000000f00 */
[----:B--2---:R-:W-:Y:S04]  /*03c0*/  @P1 STG.E desc[UR4][R14.64], R19 ;  /* 0x000000130e001986 */ /* 0x004fe8000c101904 */
[----:B------:R-:W2:Y:S01]  /*03d0*/  LDG.E R11, desc[UR4][R10.64] ;  /* 0x000000040a0b7981 */ /* 0x000ea2000c1e1900 */
[----:B------:R-:W-:Y:S01]  /*03e0*/  @P1 IMAD.MOV.U32 R2, RZ, RZ, R17 ;  /* 0x000000ffff021224 */ /* 0x000fe200078e0011 */
[----:B------:R-:W-:-:S04]  /*03f0*/  PRMT R7, R9, 0xbb32, RZ ;  /* 0x0000bb3209077816 */ /* 0x000fc800000000ff */
[----:B------:R-:W-:Y:S02]  /*0400*/  ISETP.NE.AND P0, PT, R7, RZ, PT ;  /* 0x000000ff0700720c */ /* 0x000fe40003f05270 */
[----:B0-----:R-:W-:-:S11]  /*0410*/  IADD3 R12, PT, PT, R6, -0x1, RZ ;  /* 0xffffffff060c7810 */ /* 0x001fd60007ffe0ff */
[----:B------:R-:W-:Y:S02]  /*0420*/  @!P0 IMAD.MOV R12, RZ, RZ, R6 ;  /* 0x000000ffff0c8224 */ /* 0x000fe400078e0206 */
[----:B------:R-:W0:Y:S02]  /*0430*/  LDC.64 R6, c[0x0][0x388] ;  /* 0x0000e200ff067b82 */ /* 0x000e240000000a00 */
[----:B------:R-:W-:-:S04]  /*0440*/  IMAD R3, R12, UR6, R3 ;  /* 0x000000060c037c24 */ /* 0x000fc8000f8e0203 */
[----:B------:R-:W-:Y:S01]  /*0450*/  IMAD.WIDE.U32 R4, R3, 0x4, R4 ;  /* 0x0000000403047825 */ /* 0x000fe200078e0004 */
[----:B--2---:R-:W-:-:S13]  /*0460*/  ISETP.GT.U32.AND P1, PT, R11, R2, PT ;  /* 0x000000020b00720c */ /* 0x004fda0003f24070 */
[----:B------:R-:W1:Y:S01]  /*0470*/  @P1 LDC.64 R8, c[0x0][0x3a0] ;  /* 0x0000e800ff081b82 */ /* 0x000e620000000a00 */
[----:B------:R-:W-:-:S05]  /*0480*/  @P1 MOV R13, 0x1 ;  /* 0x00000001000d1802 */ /* 0x000fca0000000f00 */
[----:B-1----:R-:W-:Y:S04]  /*0490*/  @P1 STG.E desc[UR4][R8.64], R13 ;  /* 0x0000000d08001986 */ /* 0x002fe8000c101904 */
[----:B------:R-:W2:Y:S01]  /*04a0*/  LDG.E R5, desc[UR4][R4.64] ;  /* 0x0000000404057981 */ /* 0x000ea2000c1e1900 */
[----:B------:R-:W-:Y:S02]  /*04b0*/  @P1 IMAD.MOV.U32 R2, RZ, RZ, R11 ;  /* 0x000000ffff021224 */ /* 0x000fe400078e000b */
[----:B0-----:R-:W-:-:S03]  /*04c0*/  IMAD.WIDE R6, R0, 0x4, R6 ;  /* 0x0000000400067825 */ /* 0x001fc600078e0206 */
[----:B--2---:R-:W-:-:S13]  /*04d0*/  ISETP.GT.U32.AND P0, PT, R5, R2, PT ;  /* 0x000000020500720c */ /* 0x004fda0003f04070 */
[----:B------:R-:W0:Y:S01]  /*04e0*/  @P0 LDC.64 R10, c[0x0][0x3a0] ;  /* 0x0000e800ff0a0b82 */ /* 0x000e220000000a00 */
[----:B------:R-:W-:Y:S01]  /*04f0*/  @P0 IMAD.MOV.U32 R3, RZ, RZ, 0x1 ;  /* 0x00000001ff030424 */ /* 0x000fe200078e00ff */
[----:B------:R-:W-:-:S04]  /*0500*/  @P0 MOV R2, R5 ;  /* 0x0000000500020202 */ /* 0x000fc80000000f00 */
[----:B0-----:R-:W-:Y:S04]  /*0510*/  @P0 STG.E desc[UR4][R10.64], R3 ;  /* 0x000000030a000986 */ /* 0x001fe8000c101904 */
[----:B------:R-:W-:Y:S01]  /*0520*/  STG.E desc[UR4][R6.64], R2 ;  /* 0x0000000206007986 */ /* 0x000fe2000c101904 */
[----:B------:R-:W-:Y:S05]  /*0530*/  EXIT ;  /* 0x000000000000794d */ /* 0x000fea0003800000 */
.L_x_1:
        /* <DEDUP_REMOVED lines=12> */
.L_x_26:


//--------------------- .text.classifyRootCandidates --------------------------
	.section	.text.classifyRootCandidates,"ax",@progbits
	.align	128
        .global         classifyRootCandidates
        .type           classifyRootCandidates,@function
        .size           classifyRootCandidates,(.L_x_27 - classifyRootCandidates)
        .other          classifyRootCandidates,@"STO_CUDA_ENTRY STV_DEFAULT"
classifyRootCandidates:
.text.classifyRootCandidates:
        /* <DEDUP_REMOVED lines=18> */
[----:B-1----:R-:W3:Y:S02]  /*0120*/  LDG.E R4, desc[UR4][R4.64] ;  /* 0x0000000404047981 */ /* 0x002ee4000c1e1900 */
[C---:B---3--:R-:W-:Y:S02]  /*0130*/  PRMT R2, R4.reuse, 0x7732, RZ ;  /* 0x0000773204027816 */ /* 0x048fe400000000ff */
[----:B------:R-:W-:-:S03]  /*0140*/  LOP3.LUT R7, R4, 0xffff, RZ, 0xc0, !PT ;  /* 0x0000ffff04077812 */ /* 0x000fc600078ec0ff */
[----:B------:R-:W-:Y:S02]  /*0150*/  IMAD.IADD R11, R3, 0x1, R2 ;  /* 0x00000001030b7824 */ /* 0x000fe400078e0202 */
[----:B--2---:R-:W-:-:S04]  /*0160*/  IMAD.WIDE R2, R0, 0x4, R8 ;  /* 0x0000000400027825 */ /* 0x004fc800078e0208 */
[----:B------:R-:W-:Y:S02]  /*0170*/  IMAD R11, R11, UR6, R6 ;  /* 0x000000060b0b7c24 */ /* 0x000fe4000f8e0206 */
[----:B------:R-:W-:Y:S02]  /*0180*/  IMAD.WIDE.U32 R6, R7, 0x4, R2 ;  /* 0x0000000407067825 */ /* 0x000fe400078e0002 */
[----:B------:R-:W2:Y:S02]  /*0190*/  LDG.E R2, desc[UR4][R2.64] ;  /* 0x0000000402027981 */ /* 0x000ea4000c1e1900 */
[----:B------:R-:W-:Y:S02]  /*01a0*/  IMAD.WIDE.U32 R8, R11, 0x4, R8 ;  /* 0x000000040b087825 */ /* 0x000fe400078e0008 */
[----:B------:R-:W3:Y:S04]  /*01b0*/  LDG.E R6, desc[UR4][R6.64] ;  /* 0x0000000406067981 */ /* 0x000ee8000c1e1900 */
[----:B------:R-:W3:Y:S02]  /*01c0*/  LDG.E R9, desc[UR4][R8.64] ;  /* 0x0000000408097981 */ /* 0x000ee4000c1e1900 */
[----:B---3--:R-:W-:-:S04]  /*01d0*/  VIMNMX.U32 R5, PT, PT, R6, R9, !PT ;  /* 0x0000000906057248 */ /* 0x008fc80007fe0000 */
[----:B--2---:R-:W-:-:S13]  /*01e0*/  ISETP.GT.U32.AND P0, PT, R5, R2, PT ;  /* 0x000000020500720c */ /* 0x004fda0003f04070 */
[----:B------:R-:W0:Y:S02]  /*01f0*/  @P0 LDC.64 R4, c[0x0][0x390] ;  /* 0x0000e400ff040b82 */ /* 0x000e240000000a00 */
[----:B0-----:R-:W-:-:S04]  /*0200*/  @P0 IADD3 R4, P1, PT, R0, R4, RZ ;  /* 0x0000000400040210 */ /* 0x001fc80007f3e0ff */
[----:B------:R-:W-:-:S05]  /*0210*/  @P0 LEA.HI.X.SX32 R5, R0, R5, 0x1, P1 ;  /* 0x0000000500050211 */ /* 0x000fca00008f0eff */
[----:B------:R0:W-:Y:S01]  /*0220*/  @P0 STG.E.U8 desc[UR4][R4.64], RZ ;  /* 0x000000ff04000986 */ /* 0x0001e2000c101104 */
[----:B------:R-:W-:Y:S05]  /*0230*/  @P0 EXIT ;  /* 0x000000000000094d */ /* 0x000fea0003800000 */
[----:B------:R-:W1:Y:S01]  /*0240*/  LDCU.64 UR6, c[0x0][0x390] ;  /* 0x00007200ff0677ac */ /* 0x000e620008000a00 */
[----:B0-----:R-:W-:Y:S01]  /*0250*/  IMAD.MOV.U32 R4, RZ, RZ, 0x1 ;  /* 0x00000001ff047424 */ /* 0x001fe200078e00ff */
[----:B-1----:R-:W-:-:S04]  /*0260*/  IADD3 R2, P0, PT, R0, UR6, RZ ;  /* 0x0000000600027c10 */ /* 0x002fc8000ff1e0ff */
[----:B------:R-:W-:Y:S02]  /*0270*/  LEA.HI.X.SX32 R3, R0, UR7, 0x1, P0 ;  /* 0x0000000700037c11 */ /* 0x000fe400080f0eff */
[----:B------:R-:W-:-:S05]  /*0280*/  PRMT R0, R4, 0x7610, R0 ;  /* 0x0000761004007816 */ /* 0x000fca0000000000 */
[----:B------:R-:W-:Y:S01]  /*0290*/  STG.E.U8 desc[UR4][R2.64], R0 ;  /* 0x0000000002007986 */ /* 0x000fe2000c101104 */
[----:B------:R-:W-:Y:S05]  /*02a0*/  EXIT ;  /* 0x000000000000794d */ /* 0x000fea0003800000 */
.L_x_2:
        /* <DEDUP_REMOVED lines=13> */
.L_x_27:


//--------------------- .text.labelWithConnectionInfoMore32 --------------------------
	.section	.text.labelWithConnectionInfoMore32,"ax",@progbits
	.align	128
        .global         labelWithConnectionInfoMore32
        .type           labelWithConnectionInfoMore32,@function
        .size           labelWithConnectionInfoMore32,(.L_x_28 - labelWithConnectionInfoMore32)
        .other          labelWithConnectionInfoMore32,@"STO_CUDA_ENTRY STV_DEFAULT"
labelWithConnectionInfoMore32:
.text.labelWithConnectionInfoMore32:
[----:B------:R-:W-:Y:S01]  /*0000*/  LDC R1, c[0x0][0x37c] ;  /* 0x0000df00ff017b82 */ /* 0x000fe20000000800 */
[----:B------:R-:W0:Y:S07]  /*0010*/  S2R R0, SR_TID.Y ;  /* 0x0000000000007919 */ /* 0x000e2e0000002200 */
[----:B------:R-:W1:Y:S01]  /*0020*/  LDC R6, c[0x0][0x360] ;  /* 0x0000d800ff067b82 */ /* 0x000e620000000800 */
[----:B------:R-:W2:Y:S01]  /*0030*/  LDCU UR4, c[0x0][0x3b0] ;  /* 0x00007600ff0477ac */ /* 0x000ea20008000800 */
[----:B------:R-:W1:Y:S06]  /*0040*/  S2R R5, SR_TID.X ;  /* 0x0000000000057919 */ /* 0x000e6c0000002100 */
[----:B------:R-:W0:Y:S08]  /*0050*/  S2UR UR6, SR_CTAID.Y ;  /* 0x00000000000679c3 */ /* 0x000e300000002600 */
[----:B------:R-:W0:Y:S08]  /*0060*/  LDC R3, c[0x0][0x364] ;  /* 0x0000d900ff037b82 */ /* 0x000e300000000800 */
[----:B------:R-:W1:Y:S08]  /*0070*/  S2UR UR5, SR_CTAID.X ;  /* 0x00000000000579c3 */ /* 0x000e700000002500 */
[----:B------:R-:W3:Y:S01]  /*0080*/  LDC R10, c[0x0][0x3ac] ;  /* 0x0000eb00ff0a7b82 */ /* 0x000ee20000000800 */
[----:B0-----:R-:W-:-:S05]  /*0090*/  IMAD R3, R3, UR6, R0 ;  /* 0x0000000603037c24 */ /* 0x001fca000f8e0200 */
[----:B--2---:R-:W-:Y:S01]  /*00a0*/  ISETP.GE.U32.AND P0, PT, R3, UR4, PT ;  /* 0x0000000403007c0c */ /* 0x004fe2000bf06070 */
[----:B-1----:R-:W-:-:S05]  /*00b0*/  IMAD R6, R6, UR5, R5 ;  /* 0x0000000506067c24 */ /* 0x002fca000f8e0205 */
[----:B---3--:R-:W-:-:S13]  /*00c0*/  ISETP.GE.U32.OR P0, PT, R6, R10, P0 ;  /* 0x0000000a0600720c */ /* 0x008fda0000706470 */
[----:B------:R-:W-:Y:S05]  /*00d0*/  @P0 EXIT ;  /* 0x000000000000094d */ /* 0x000fea0003800000 */
[----:B------:R-:W0:Y:S01]  /*00e0*/  LDCU.128 UR8, c[0x0][0x390] ;  /* 0x00007200ff0877ac */ /* 0x000e220008000c00 */
[----:B------:R-:W-:Y:S01]  /*00f0*/  IMAD R5, R3, R10, R6 ;  /* 0x0000000a03057224 */ /* 0x000fe200078e0206 */
[----:B------:R-:W1:Y:S01]  /*0100*/  LDCU.64 UR12, c[0x0][0x3a0] ;  /* 0x00007400ff0c77ac */ /* 0x000e620008000a00 */
[----:B------:R-:W2:Y:S01]  /*0110*/  LDCU.64 UR6, c[0x0][0x358] ;  /* 0x00006b00ff0677ac */ /* 0x000ea20008000a00 */
[----:B------:R-:W-:Y:S01]  /*0120*/  VIADD R7, R10, 0xffffffff ;  /* 0xffffffff0a077836 */ /* 0x000fe20000000000 */
[----:B------:R-:W3:Y:S01]  /*0130*/  LDCU.64 UR16, c[0x0][0x3a0] ;  /* 0x00007400ff1077ac */ /* 0x000ee20008000a00 */
[----:B------:R-:W4:Y:S01]  /*0140*/  LDCU.64 UR14, c[0x0][0x390] ;  /* 0x00007200ff0e77ac */ /* 0x000f220008000a00 */
[C---:B0-----:R-:W-:Y:S02]  /*0150*/  IADD3 R12, P0, PT, R5.reuse, UR8, RZ ;  /* 0x00000008050c7c10 */ /* 0x041fe4000ff1e0ff */
[C---:B------:R-:W-:Y:S02]  /*0160*/  IADD3 R14, P1, PT, R5.reuse, UR10, RZ ;  /* 0x0000000a050e7c10 */ /* 0x040fe4000ff3e0ff */
[----:B-1----:R-:W-:Y:S01]  /*0170*/  IADD3 R16, P2, PT, R5, UR12, RZ ;  /* 0x0000000c05107c10 */ /* 0x002fe2000ff5e0ff */
[----:B------:R-:W-:-:S02]  /*0180*/  IMAD.X R13, RZ, RZ, UR9, P0 ;  /* 0x00000009ff0d7e24 */ /* 0x000fc400080e06ff */
[----:B------:R-:W-:Y:S02]  /*0190*/  IMAD.X R15, RZ, RZ, UR11, P1 ;  /* 0x0000000bff0f7e24 */ /* 0x000fe400088e06ff */
[----:B------:R-:W-:Y:S01]  /*01a0*/  IMAD.X R17, RZ, RZ, UR13, P2 ;  /* 0x0000000dff117e24 */ /* 0x000fe200090e06ff */
[----:B--2---:R0:W5:Y:S04]  /*01b0*/  LDG.E.U8 R0, desc[UR6][R12.64] ;  /* 0x000000060c007981 */ /* 0x004168000c1e1100 */
[----:B------:R0:W5:Y:S04]  /*01c0*/  LDG.E.U8 R2, desc[UR6][R14.64] ;  /* 0x000000060e027981 */ /* 0x000168000c1e1100 */
[----:B------:R0:W5:Y:S01]  /*01d0*/  LDG.E.U8 R4, desc[UR6][R16.64] ;  /* 0x0000000610047981 */ /* 0x000162000c1e1100 */
[C---:B------:R-:W-:Y:S01]  /*01e0*/  ISETP.GE.U32.AND P1, PT, R6.reuse, R7, PT ;  /* 0x000000070600720c */ /* 0x040fe20003f26070 */
[----:B------:R-:W-:Y:S01]  /*01f0*/  BSSY.RECONVERGENT B0, `(.L_x_3) ;  /* 0x000002a000007945 */ /* 0x000fe20003800200 */
[----:B------:R-:W-:-:S02]  /*0200*/  ISETP.NE.AND P0, PT, R6, RZ, PT ;  /* 0x000000ff0600720c */ /* 0x000fc40003f05270 */
[----:B------:R-:W-:Y:S02]  /*0210*/  PRMT R8, RZ, 0x7610, R8 ;  /* 0x00007610ff087816 */ /* 0x000fe40000000008 */
[----:B------:R-:W-:-:S07]  /*0220*/  PRMT R7, RZ, 0x7610, R7 ;  /* 0x00007610ff077816 */ /* 0x000fce0000000007 */
[----:B0--34-:R-:W-:Y:S05]  /*0230*/  @P1 BRA `(.L_x_4) ;  /* 0x0000000000941947 */ /* 0x019fea0003800000 */
[----:B------:R-:W-:-:S05]  /*0240*/  VIADD R14, R5, 0x1 ;  /* 0x00000001050e7836 */ /* 0x000fca0000000000 */
[----:B------:R-:W-:-:S05]  /*0250*/  IADD3 R12, P1, PT, R14, UR8, RZ ;  /* 0x000000080e0c7c10 */ /* 0x000fca000ff3e0ff */
[----:B------:R-:W-:-:S05]  /*0260*/  IMAD.X R13, RZ, RZ, UR9, P1 ;  /* 0x00000009ff0d7e24 */ /* 0x000fca00088e06ff */
[----:B------:R-:W2:Y:S02]  /*0270*/  LDG.E.U8 R12, desc[UR6][R12.64] ;  /* 0x000000060c0c7981 */ /* 0x000ea4000c1e1100 */
[CC--:B--2--5:R-:W-:Y:S02]  /*0280*/  VIMNMX.U16x2 R9, PT, PT, R12.reuse, R0.reuse, PT ;  /* 0x000000000c097248 */ /* 0x0e4fe40003fe0200 */
[----:B------:R-:W-:-:S03]  /*0290*/  VIMNMX.U16x2 R11, PT, PT, R12, R0, !PT ;  /* 0x000000000c0b7248 */ /* 0x000fc60007fe0200 */
[--C-:B------:R-:W-:Y:S01]  /*02a0*/  IMAD.MOV R16, RZ, RZ, -R9.reuse ;  /* 0x000000ffff107224 */ /* 0x100fe200078e0a09 */
[----:B------:R-:W-:-:S04]  /*02b0*/  PRMT R9, R11, 0x7610, R9 ;  /* 0x000076100b097816 */ /* 0x000fc80000000009 */
[----:B------:R-:W-:-:S05]  /*02c0*/  PRMT R16, R16, 0x7710, RZ ;  /* 0x0000771010107816 */ /* 0x000fca00000000ff */
[----:B------:R-:W-:-:S05]  /*02d0*/  IMAD.IADD R9, R9, 0x1, R16 ;  /* 0x0000000109097824 */ /* 0x000fca00078e0210 */
[----:B------:R-:W-:-:S04]  /*02e0*/  LOP3.LUT R9, R9, 0xffff, RZ, 0xc0, !PT ;  /* 0x0000ffff09097812 */ /* 0x000fc800078ec0ff */
[----:B------:R-:W-:-:S13]  /*02f0*/  ISETP.GT.U32.AND P1, PT, R9, 0x13, PT ;  /* 0x000000130900780c */ /* 0x000fda0003f24070 */
[----:B------:R-:W-:Y:S05]  /*0300*/  @P1 BRA `(.L_x_4) ;  /* 0x0000000000601947 */ /* 0x000fea0003800000 */
[----:B------:R-:W-:-:S05]  /*0310*/  IADD3 R12, P1, PT, R14, UR10, RZ ;  /* 0x0000000a0e0c7c10 */ /* 0x000fca000ff3e0ff */
[----:B------:R-:W-:-:S05]  /*0320*/  IMAD.X R13, RZ, RZ, UR11, P1 ;  /* 0x0000000bff0d7e24 */ /* 0x000fca00088e06ff */
[----:B------:R-:W2:Y:S01]  /*0330*/  LDG.E.U8 R12, desc[UR6][R12.64] ;  /* 0x000000060c0c7981 */ /* 0x000ea2000c1e1100 */
[----:B------:R-:W-:-:S05]  /*0340*/  IADD3 R14, P1, PT, R14, UR12, RZ ;  /* 0x0000000c0e0e7c10 */ /* 0x000fca000ff3e0ff */
[----:B------:R-:W-:-:S05]  /*0350*/  IMAD.X R15, RZ, RZ, UR13, P1 ;  /* 0x0000000dff0f7e24 */ /* 0x000fca00088e06ff */
[----:B------:R-:W3:Y:S01]  /*0360*/  LDG.E.U8 R14, desc[UR6][R14.64] ;  /* 0x000000060e0e7981 */ /* 0x000ee2000c1e1100 */
[CC--:B--2---:R-:W-:Y:S02]  /*0370*/  VIMNMX.U16x2 R9, PT, PT, R12.reuse, R2.reuse, PT ;  /* 0x000000020c097248 */ /* 0x0c4fe40003fe0200 */
[----:B------:R-:W-:-:S03]  /*0380*/  VIMNMX.U16x2 R11, PT, PT, R12, R2, !PT ;  /* 0x000000020c0b7248 */ /* 0x000fc60007fe0200 */
[--C-:B------:R-:W-:Y:S01]  /*0390*/  IMAD.MOV R16, RZ, RZ, -R9.reuse ;  /* 0x000000ffff107224 */ /* 0x100fe200078e0a09 */
[----:B------:R-:W-:-:S04]  /*03a0*/  PRMT R9, R11, 0x7610, R9 ;  /* 0x000076100b097816 */ /* 0x000fc80000000009 */
[----:B------:R-:W-:-:S05]  /*03b0*/  PRMT R16, R16, 0x7710, RZ ;  /* 0x0000771010107816 */ /* 0x000fca00000000ff */
[----:B------:R-:W-:-:S05]  /*03c0*/  IMAD.IADD R9, R9, 0x1, R16 ;  /* 0x0000000109097824 */ /* 0x000fca00078e0210 */
[----:B------:R-:W-:-:S04]  /*03d0*/  LOP3.LUT R9, R9, 0xffff, RZ, 0xc0, !PT ;  /* 0x0000ffff09097812 */ /* 0x000fc800078ec0ff */
[----:B------:R-:W-:-:S13]  /*03e0*/  ISETP.GT.U32.AND P1, PT, R9, 0x13, PT ;  /* 0x000000130900780c */ /* 0x000fda0003f24070 */
[CC--:B---3--:R-:W-:Y:S02]  /*03f0*/  @!P1 VIMNMX.U16x2 R9, PT, PT, R14.reuse, R4.reuse, PT ;  /* 0x000000040e099248 */ /* 0x0c8fe40003fe0200 */
[----:B------:R-:W-:-:S03]  /*0400*/  @!P1 VIMNMX.U16x2 R14, PT, PT, R14, R4, !PT ;  /* 0x000000040e0e9248 */ /* 0x000fc60007fe0200 */
[--C-:B------:R-:W-:Y:S01]  /*0410*/  @!P1 IMAD.MOV R12, RZ, RZ, -R9.reuse ;  /* 0x000000ffff0c9224 */ /* 0x100fe200078e0a09 */
[----:B------:R-:W-:-:S04]  /*0420*/  @!P1 PRMT R9, R14, 0x7610, R9 ;  /* 0x000076100e099816 */ /* 0x000fc80000000009 */
[----:B------:R-:W-:-:S05]  /*0430*/  @!P1 PRMT R12, R12, 0x7710, RZ ;  /* 0x000077100c0c9816 */ /* 0x000fca00000000ff */
[----:B------:R-:W-:-:S05]  /*0440*/  @!P1 IMAD.IADD R9, R9, 0x1, R12 ;  /* 0x0000000109099824 */ /* 0x000fca00078e020c */
[----:B------:R-:W-:-:S04]  /*0450*/  @!P1 LOP3.LUT R9, R9, 0xffff, RZ, 0xc0, !PT ;  /* 0x0000ffff09099812 */ /* 0x000fc800078ec0ff */
[----:B------:R-:W-:-:S04]  /*0460*/  @!P1 ISETP.GE.U32.AND P2, PT, R9, 0x14, PT ;  /* 0x000000140900980c */ /* 0x000fc80003f46070 */
[----:B------:R-:W-:-:S04]  /*0470*/  @!P1 SEL R9, RZ, 0x1, P2 ;  /* 0x00000001ff099807 */ /* 0x000fc80001000000 */
[----:B------:R-:W-:-:S07]  /*0480*/  @!P1 PRMT R7, R9, 0x7610, R7 ;  /* 0x0000761009079816 */ /* 0x000fce0000000007 */
.L_x_4:
[----:B------:R-:W-:Y:S05]  /*0490*/  BSYNC.RECONVERGENT B0 ;  /* 0x0000000000007941 */ /* 0x000fea0003800200 */
.L_x_3:
[----:B------:R-:W-:Y:S04]  /*04a0*/  BSSY.RECONVERGENT B0, `(.L_x_5) ;  /* 0x0000027000007945 */ /* 0x000fe80003800200 */
[----:B------:R-:W-:Y:S05]  /*04b0*/  @!P0 BRA `(.L_x_6) ;  /* 0x0000000000948947 */ /* 0x000fea0003800000 */
        /* <DEDUP_REMOVED lines=37> */
.L_x_6:
[----:B------:R-:W-:Y:S05]  /*0710*/  BSYNC.RECONVERGENT B0 ;  /* 0x0000000000007941 */ /* 0x000fea0003800200 */
.L_x_5:
[----:B------:R-:W-:Y:S01]  /*0720*/  UIADD3 UR4, UPT, UPT, UR4, -0x1, URZ ;  /* 0xffffffff04047890 */ /* 0x000fe2000fffe0ff */
[----:B------:R-:W-:Y:S01]  /*0730*/  VIADD R9, R6, 0x1 ;  /* 0x0000000106097836 */ /* 0x000fe20000000000 */
[----:B------:R-:W0:Y:S01]  /*0740*/  LDCU.64 UR18, c[0x0][0x398] ;  /* 0x00007300ff1277ac */ /* 0x000e220008000a00 */
[----:B------:R-:W-:Y:S01]  /*0750*/  BSSY.RECONVERGENT B0, `(.L_x_7) ;  /* 0x000002c000007945 */ /* 0x000fe20003800200 */
[C---:B------:R-:W-:Y:S02]  /*0760*/  ISETP.NE.AND P0, PT, R3.reuse, RZ, PT ;  /* 0x000000ff0300720c */ /* 0x040fe40003f05270 */
[----:B------:R-:W-:Y:S02]  /*0770*/  ISETP.GE.U32.AND P2, PT, R3, UR4, PT ;  /* 0x0000000403007c0c */ /* 0x000fe4000bf46070 */
[----:B------:R-:W-:Y:S02]  /*0780*/  ISETP.GE.AND P1, PT, R9, R10, PT ;  /* 0x0000000a0900720c */ /* 0x000fe40003f26270 */
[----:B------:R-:W-:-:S02]  /*0790*/  PRMT R8, R8, 0x5410, RZ ;  /* 0x0000541008087816 */ /* 0x000fc400000000ff */
[----:B------:R-:W-:-:S07]  /*07a0*/  PRMT R7, R7, 0x5410, RZ ;  /* 0x0000541007077816 */ /* 0x000fce00000000ff */
[----:B------:R-:W-:Y:S05]  /*07b0*/  @P2 BRA `(.L_x_8) ;  /* 0x0000000000942947 */ /* 0x000fea0003800000 */
[----:B------:R-:W-:-:S05]  /*07c0*/  IMAD.IADD R14, R5, 0x1, R10 ;  /* 0x00000001050e7824 */ /* 0x000fca00078e020a */
        /* <DEDUP_REMOVED lines=36> */
.L_x_8:
[----:B0-----:R-:W-:Y:S05]  /*0a10*/  BSYNC.RECONVERGENT B0 ;  /* 0x0000000000007941 */ /* 0x001fea0003800200 */
.L_x_7:
[----:B------:R-:W-:Y:S04]  /*0a20*/  BSSY.RECONVERGENT B0, `(.L_x_9) ;  /* 0x0000028000007945 */ /* 0x000fe80003800200 */
[----:B------:R-:W-:Y:S05]  /*0a30*/  @!P0 BRA `(.L_x_10) ;  /* 0x0000000000988947 */ /* 0x000fea0003800000 */
[----:B------:R-:W-:-:S04]  /*0a40*/  IMAD R11, R3, R10, -R10 ;  /* 0x0000000a030b7224 */ /* 0x000fc800078e0a0a */
        /* <DEDUP_REMOVED lines=37> */
.L_x_10:
[----:B------:R-:W-:Y:S05]  /*0ca0*/  BSYNC.RECONVERGENT B0 ;  /* 0x0000000000007941 */ /* 0x000fea0003800200 */
.L_x_9:
[----:B------:R-:W-:Y:S04]  /*0cb0*/  BSSY.RECONVERGENT B0, `(.L_x_11) ;  /* 0x000001d000007945 */ /* 0x000fe80003800200 */
[----:B------:R-:W-:Y:S05]  /*0cc0*/  @P1 BRA `(.L_x_12) ;  /* 0x00000000006c1947 */ /* 0x000fea0003800000 */
[----:B------:R-:W0:Y:S02]  /*0cd0*/  LDC R12, c[0x0][0x3ac] ;  /* 0x0000eb00ff0c7b82 */ /* 0x000e240000000800 */
.L_x_13:
[----:B0-----:R-:W-:-:S05]  /*0ce0*/  IMAD R15, R3, R12, R9 ;  /* 0x0000000c030f7224 */ /* 0x001fca00078e0209 */
[----:B------:R-:W-:-:S05]  /*0cf0*/  IADD3 R10, P0, PT, R15, UR14, RZ ;  /* 0x0000000e0f0a7c10 */ /* 0x000fca000ff1e0ff */
[----:B------:R-:W-:-:S06]  /*0d00*/  IMAD.X R11, RZ, RZ, UR15, P0 ;  /* 0x0000000fff0b7e24 */ /* 0x000fcc00080e06ff */
[----:B------:R-:W2:Y:S02]  /*0d10*/  LDG.E.U8 R11, desc[UR6][R10.64] ;  /* 0x000000060a0b7981 */ /* 0x000ea4000c1e1100 */
[----:B--2--5:R-:W-:-:S05]  /*0d20*/  IMAD.IADD R13, R11, 0x1, -R0 ;  /* 0x000000010b0d7824 */ /* 0x024fca00078e0a00 */
[----:B------:R-:W-:-:S04]  /*0d30*/  IABS R13, R13 ;  /* 0x0000000d000d7213 */ /* 0x000fc80000000000 */
[----:B------:R-:W-:-:S13]  /*0d40*/  ISETP.GT.U32.AND P0, PT, R13, 0x13, PT ;  /* 0x000000130d00780c */ /* 0x000fda0003f04070 */
[----:B------:R-:W-:Y:S05]  /*0d50*/  @P0 BRA `(.L_x_12) ;  /* 0x0000000000480947 */ /* 0x000fea0003800000 */
[C---:B------:R-:W-:Y:S02]  /*0d60*/  IADD3 R14, P0, PT, R15.reuse, UR16, RZ ;  /* 0x000000100f0e7c10 */ /* 0x040fe4000ff1e0ff */
[----:B------:R-:W-:-:S03]  /*0d70*/  IADD3 R10, P1, PT, R15, UR18, RZ ;  /* 0x000000120f0a7c10 */ /* 0x000fc6000ff3e0ff */
[----:B------:R-:W-:Y:S02]  /*0d80*/  IMAD.X R15, RZ, RZ, UR17, P0 ;  /* 0x00000011ff0f7e24 */ /* 0x000fe400080e06ff */
[----:B------:R-:W-:-:S04]  /*0d90*/  IMAD.X R11, RZ, RZ, UR19, P1 ;  /* 0x00000013ff0b7e24 */ /* 0x000fc800088e06ff */
[----:B------:R-:W2:Y:S04]  /*0da0*/  LDG.E.U8 R15, desc[UR6][R14.64] ;  /* 0x000000060e0f7981 */ /* 0x000ea8000c1e1100 */
[----:B------:R-:W3:Y:S01]  /*0db0*/  LDG.E.U8 R11, desc[UR6][R10.64] ;  /* 0x000000060a0b7981 */ /* 0x000ee2000c1e1100 */
[----:B--2---:R-:W-:Y:S02]  /*0dc0*/  IMAD.IADD R16, R15, 0x1, -R4 ;  /* 0x000000010f107824 */ /* 0x004fe400078e0a04 */
[----:B---3--:R-:W-:-:S03]  /*0dd0*/  IMAD.IADD R13, R11, 0x1, -R2 ;  /* 0x000000010b0d7824 */ /* 0x008fc600078e0a02 */
[----:B------:R-:W-:Y:S02]  /*0de0*/  IABS R16, R16 ;  /* 0x0000001000107213 */ /* 0x000fe40000000000 */
[----:B------:R-:W-:Y:S02]  /*0df0*/  IABS R13, R13 ;  /* 0x0000000d000d7213 */ /* 0x000fe40000000000 */
[----:B------:R-:W-:-:S04]  /*0e00*/  ISETP.GE.U32.AND P0, PT, R16, 0x14, PT ;  /* 0x000000141000780c */ /* 0x000fc80003f06070 */
[----:B------:R-:W-:-:S13]  /*0e10*/  ISETP.GT.U32.OR P0, PT, R13, 0x13, P0 ;  /* 0x000000130d00780c */ /* 0x000fda0000704470 */
[----:B------:R-:W-:Y:S05]  /*0e20*/  @P0 BRA `(.L_x_12) ;  /* 0x0000000000140947 */ /* 0x000fea0003800000 */
[C---:B------:R-:W-:Y:S02]  /*0e30*/  IMAD.IADD R10, R9.reuse, 0x1, -R6 ;  /* 0x00000001090a7824 */ /* 0x040fe400078e0a06 */
[----:B------:R-:W-:-:S03]  /*0e40*/  VIADD R9, R9, 0x1 ;  /* 0x0000000109097836 */ /* 0x000fc60000000000 */
[----:B------:R-:W-:Y:S02]  /*0e50*/  PRMT R7, R10, 0x7610, R7 ;  /* 0x000076100a077816 */ /* 0x000fe40000000007 */
[----:B------:R-:W-:-:S13]  /*0e60*/  ISETP.GE.AND P0, PT, R9, R12, PT ;  /* 0x0000000c0900720c */ /* 0x000fda0003f06270 */
[----:B------:R-:W-:Y:S05]  /*0e70*/  @!P0 BRA `(.L_x_13) ;  /* 0xfffffffc00988947 */ /* 0x000fea000383ffff */
.L_x_12:
[----:B------:R-:W-:Y:S05]  /*0e80*/  BSYNC.RECONVERGENT B0 ;  /* 0x0000000000007941 */ /* 0x000fea0003800200 */
.L_x_11:
[----:B------:R-:W0:Y:S01]  /*0e90*/  LDCU UR4, c[0x0][0x3b0] ;  /* 0x00007600ff0477ac */ /* 0x000e220008000800 */
[----:B------:R-:W-:Y:S01]  /*0ea0*/  VIADD R9, R3, 0x1 ;  /* 0x0000000103097836 */ /* 0x000fe20000000000 */
[----:B------:R-:W-:Y:S01]  /*0eb0*/  BSSY.RECONVERGENT B0, `(.L_x_14) ;  /* 0x0000022000007945 */ /* 0x000fe20003800200 */
[----:B------:R-:W1:Y:S01]  /*0ec0*/  LDCU UR5, c[0x0][0x3ac] ;  /* 0x00007580ff0577ac */ /* 0x000e620008000800 */
[----:B------:R-:W2:Y:S01]  /*0ed0*/  LDCU UR14, c[0x0][0x3b0] ;  /* 0x00007600ff0e77ac */ /* 0x000ea20008000800 */
[----:B------:R-:W3:Y:S01]  /*0ee0*/  LDCU.64 UR10, c[0x0][0x3a0] ;  /* 0x00007400ff0a77ac */ /* 0x000ee20008000a00 */
[----:B------:R-:W4:Y:S01]  /*0ef0*/  LDCU.64 UR8, c[0x0][0x390] ;  /* 0x00007200ff0877ac */ /* 0x000f220008000a00 */
[----:B0-----:R-:W-:Y:S01]  /*0f00*/  ISETP.GE.AND P0, PT, R9, UR4, PT ;  /* 0x0000000409007c0c */ /* 0x001fe2000bf06270 */
[----:B------:R-:W0:-:S12]  /*0f10*/  LDCU.64 UR12, c[0x0][0x398] ;  /* 0x00007300ff0c77ac */ /* 0x000e180008000a00 */
[----:B-1234-:R-:W-:Y:S05]  /*0f20*/  @P0 BRA `(.L_x_15) ;  /* 0x0000000000680947 */ /* 0x01efea0003800000 */
.L_x_16:
[----:B------:R-:W-:-:S05]  /*0f30*/  IMAD R13, R9, UR5, R6 ;  /* 0x00000005090d7c24 */ /* 0x000fca000f8e0206 */
        /* <DEDUP_REMOVED lines=8> */
[----:B0-----:R-:W-:-:S03]  /*0fc0*/  IADD3 R12, P1, PT, R13, UR12, RZ ;  /* 0x0000000c0d0c7c10 */ /* 0x001fc6000ff3e0ff */
        /* <DEDUP_REMOVED lines=14> */
[----:B------:R-:W-:-:S13]  /*10b0*/  ISETP.GE.AND P0, PT, R9, UR14, PT ;  /* 0x0000000e09007c0c */ /* 0x000fda000bf06270 */
[----:B------:R-:W-:Y:S05]  /*10c0*/  @!P0 BRA `(.L_x_16) ;  /* 0xfffffffc00988947 */ /* 0x000fea000383ffff */
.L_x_15:
[----:B0-----:R-:W-:Y:S05]  /*10d0*/  BSYNC.RECONVERGENT B0 ;  /* 0x0000000000007941 */ /* 0x001fea0003800200 */
.L_x_14:
[----:B------:R-:W-:Y:S01]  /*10e0*/  VIADD R12, R6, 0xffffffff ;  /* 0xffffffff060c7836 */ /* 0x000fe20000000000 */
[----:B------:R-:W0:Y:S01]  /*10f0*/  LDCU UR4, c[0x0][0x3ac] ;  /* 0x00007580ff0477ac */ /* 0x000e220008000800 */
[----:B------:R-:W-:Y:S03]  /*1100*/  BSSY.RECONVERGENT B0, `(.L_x_17) ;  /* 0x0000023000007945 */ /* 0x000fe60003800200 */
[----:B------:R-:W-:Y:S01]  /*1110*/  ISETP.GE.AND P0, PT, R12, RZ, PT ;  /* 0x000000ff0c00720c */ /* 0x000fe20003f06270 */
[----:B------:R-:W1:Y:S01]  /*1120*/  LDCU.64 UR10, c[0x0][0x3a0] ;  /* 0x00007400ff0a77ac */ /* 0x000e620008000a00 */
[----:B------:R-:W2:Y:S01]  /*1130*/  LDCU.64 UR8, c[0x0][0x390] ;  /* 0x00007200ff0877ac */ /* 0x000ea20008000a00 */
[----:B------:R-:W3:Y:S10]  /*1140*/  LDCU.64 UR12, c[0x0][0x398] ;  /* 0x00007300ff0c77ac */ /* 0x000ef40008000a00 */
[----:B------:R-:W-:Y:S05]  /*1150*/  @!P0 BRA `(.L_x_18) ;  /* 0x0000000000748947 */ /* 0x000fea0003800000 */
[----:B------:R-:W-:-:S07]  /*1160*/  VIADD R9, R12, 0x1 ;  /* 0x000000010c097836 */ /* 0x000fce0000000000 */
.L_x_19:
[----:B0-----:R-:W-:-:S05]  /*1170*/  IMAD R16, R3, UR4, R12 ;  /* 0x0000000403107c24 */ /* 0x001fca000f8e020c */
[----:B--2---:R-:W-:-:S05]  /*1180*/  IADD3 R10, P0, PT, R16, UR8, RZ ;  /* 0x00000008100a7c10 */ /* 0x004fca000ff1e0ff */
[----:B------:R-:W-:-:S06]  /*1190*/  IMAD.X R11, RZ, RZ, UR9, P0 ;  /* 0x00000009ff0b7e24 */ /* 0x000fcc00080e06ff */
[----:B------:R-:W2:Y:S02]  /*11a0*/  LDG.E.U8 R11, desc[UR6][R10.64] ;  /* 0x000000060a0b7981 */ /* 0x000ea4000c1e1100 */
[----:B--2--5:R-:W-:-:S05]  /*11b0*/  IMAD.IADD R13, R11, 0x1, -R0 ;  /* 0x000000010b0d7824 */ /* 0x024fca00078e0a00 */
[----:B------:R-:W-:-:S04]  /*11c0*/  IABS R13, R13 ;  /* 0x0000000d000d7213 */ /* 0x000fc80000000000 */
[----:B------:R-:W-:-:S13]  /*11d0*/  ISETP.GT.U32.AND P0, PT, R13, 0x13, PT ;  /* 0x000000130d00780c */ /* 0x000fda0003f04070 */
[----:B------:R-:W-:Y:S05]  /*11e0*/  @P0 BRA `(.L_x_18) ;  /* 0x0000000000500947 */ /* 0x000fea0003800000 */
[----:B---3--:R-:W-:-:S05]  /*11f0*/  IADD3 R14, P0, PT, R16, UR12, RZ ;  /* 0x0000000c100e7c10 */ /* 0x008fca000ff1e0ff */
[----:B------:R-:W-:-:S06]  /*1200*/  IMAD.X R15, RZ, RZ, UR13, P0 ;  /* 0x0000000dff0f7e24 */ /* 0x000fcc00080e06ff */
[----:B------:R-:W2:Y:S01]  /*1210*/  LDG.E.U8 R15, desc[UR6][R14.64] ;  /* 0x000000060e0f7981 */ /* 0x000ea2000c1e1100 */
[----:B-1----:R-:W-:Y:S01]  /*1220*/  IADD3 R10, P0, PT, R16, UR10, RZ ;  /* 0x0000000a100a7c10 */ /* 0x002fe2000ff1e0ff */
[----:B--2---:R-:W-:-:S05]  /*1230*/  IMAD.IADD R11, R15, 0x1, -R2 ;  /* 0x000000010f0b7824 */ /* 0x004fca00078e0a02 */
[----:B------:R-:W-:Y:S01]  /*1240*/  IABS R13, R11 ;  /* 0x0000000b000d7213 */ /* 0x000fe20000000000 */
[----:B------:R-:W-:-:S03]  /*1250*/  IMAD.X R11, RZ, RZ, UR11, P0 ;  /* 0x0000000bff0b7e24 */ /* 0x000fc600080e06ff */
[----:B------:R-:W-:-:S13]  /*1260*/  ISETP.GT.U32.AND P0, PT, R13, 0x13, PT ;  /* 0x000000130d00780c */ /* 0x000fda0003f04070 */
[----:B------:R-:W-:Y:S05]  /*1270*/  @P0 BRA `(.L_x_18) ;  /* 0x00000000002c0947 */ /* 0x000fea0003800000 */
[----:B------:R-:W2:Y:S02]  /*1280*/  LDG.E.U8 R11, desc[UR6][R10.64] ;  /* 0x000000060a0b7981 */ /* 0x000ea4000c1e1100 */
[----:B--2---:R-:W-:-:S05]  /*1290*/  IMAD.IADD R13, R11, 0x1, -R4 ;  /* 0x000000010b0d7824 */ /* 0x004fca00078e0a04 */
[----:B------:R-:W-:-:S04]  /*12a0*/  IABS R13, R13 ;  /* 0x0000000d000d7213 */ /* 0x000fc80000000000 */
[----:B------:R-:W-:-:S13]  /*12b0*/  ISETP.GT.U32.AND P0, PT, R13, 0x13, PT ;  /* 0x000000130d00780c */ /* 0x000fda0003f04070 */
[----:B------:R-:W-:Y:S05]  /*12c0*/  @P0 BRA `(.L_x_18) ;  /* 0x0000000000180947 */ /* 0x000fea0003800000 */
[----:B------:R-:W-:Y:S01]  /*12d0*/  ISETP.NE.AND P0, PT, R12, RZ, PT ;  /* 0x000000ff0c00720c */ /* 0x000fe20003f05270 */
[----:B------:R-:W-:Y:S02]  /*12e0*/  IMAD.IADD R10, R6, 0x1, -R12 ;  /* 0x00000001060a7824 */ /* 0x000fe400078e0a0c */
[----:B------:R-:W-:-:S03]  /*12f0*/  VIADD R12, R12, 0xffffffff ;  /* 0xffffffff0c0c7836 */ /* 0x000fc60000000000 */
[----:B------:R-:W-:-:S07]  /*1300*/  PRMT R8, R10, 0x7610, R8 ;  /* 0x000076100a087816 */ /* 0x000fce0000000008 */
[----:B------:R-:W-:Y:S05]  /*1310*/  @P0 BRA `(.L_x_19) ;  /* 0xfffffffc00940947 */ /* 0x000fea000383ffff */
[----:B------:R-:W-:-:S07]  /*1320*/  PRMT R8, R9, 0x7610, R8 ;  /* 0x0000761009087816 */ /* 0x000fce0000000008 */
.L_x_18:
[----:B0123--:R-:W-:Y:S05]  /*1330*/  BSYNC.RECONVERGENT B0 ;  /* 0x0000000000007941 */ /* 0x00ffea0003800200 */
.L_x_17:
[----:B------:R-:W-:Y:S01]  /*1340*/  ISETP.NE.AND P0, PT, R3, RZ, PT ;  /* 0x000000ff0300720c */ /* 0x000fe20003f05270 */
[----:B------:R-:W0:Y:S01]  /*1350*/  LDCU UR4, c[0x0][0x3ac] ;  /* 0x00007580ff0477ac */ /* 0x000e220008000800 */
[----:B------:R-:W-:Y:S01]  /*1360*/  BSSY.RECONVERGENT B0, `(.L_x_20) ;  /* 0x0000023000007945 */ /* 0x000fe20003800200 */
[----:B------:R-:W1:Y:S01]  /*1370*/  LDCU.64 UR10, c[0x0][0x3a0] ;  /* 0x00007400ff0a77ac */ /* 0x000e620008000a00 */
[----:B------:R-:W2:Y:S01]  /*1380*/  LDCU.64 UR8, c[0x0][0x390] ;  /* 0x00007200ff0877ac */ /* 0x000ea20008000a00 */
[----:B------:R-:W3:Y:S08]  /*1390*/  LDCU.64 UR12, c[0x0][0x398] ;  /* 0x00007300ff0c77ac */ /* 0x000ef00008000a00 */
[----:B------:R-:W-:Y:S05]  /*13a0*/  @!P0 BRA `(.L_x_21) ;  /* 0x0000000000788947 */ /* 0x000fea0003800000 */
[----:B------:R-:W-:-:S07]  /*13b0*/  IMAD.MOV.U32 R12, RZ, RZ, R3 ;  /* 0x000000ffff0c7224 */ /* 0x000fce00078e0003 */
.L_x_22:
[----:B------:R-:W-:-:S04]  /*13c0*/  VIADD R9, R12, 0xffffffff ;  /* 0xffffffff0c097836 */ /* 0x000fc80000000000 */
        /* <DEDUP_REMOVED lines=10> */
[----:B------:R-:W2:Y:S02]  /*1470*/  LDG.E.U8 R15, desc[UR6][R14.64] ;  /* 0x000000060e0f7981 */ /* 0x000ea4000c1e1100 */
[----:B--2---:R-:W-:-:S05]  /*1480*/  IMAD.IADD R10, R15, 0x1, -R2 ;  /* 0x000000010f0a7824 */ /* 0x004fca00078e0a02 */
[----:B------:R-:W-:Y:S02]  /*1490*/  IABS R11, R10 ;  /* 0x0000000a000b7213 */ /* 0x000fe40000000000 */
[----:B-1----:R-:W-:Y:S02]  /*14a0*/  IADD3 R10, P1, PT, R16, UR10, RZ ;  /* 0x0000000a100a7c10 */ /* 0x002fe4000ff3e0ff */
[----:B------:R-:W-:-:S03]  /*14b0*/  ISETP.GT.U32.AND P0, PT, R11, 0x13, PT ;  /* 0x000000130b00780c */ /* 0x000fc60003f04070 */
[----:B------:R-:W-:-:S10]  /*14c0*/  IMAD.X R11, RZ, RZ, UR11, P1 ;  /* 0x0000000bff0b7e24 */ /* 0x000fd400088e06ff */
[----:B------:R-:W-:Y:S05]  /*14d0*/  @P0 BRA `(.L_x_21) ;  /* 0x00000000002c0947 */ /* 0x000fea0003800000 */
[----:B------:R-:W2:Y:S02]  /*14e0*/  LDG.E.U8 R11, desc[UR6][R10.64] ;  /* 0x000000060a0b7981 */ /* 0x000ea4000c1e1100 */
[----:B--2---:R-:W-:-:S05]  /*14f0*/  IMAD.IADD R13, R11, 0x1, -R4 ;  /* 0x000000010b0d7824 */ /* 0x004fca00078e0a04 */
[----:B------:R-:W-:-:S04]  /*1500*/  IABS R13, R13 ;  /* 0x0000000d000d7213 */ /* 0x000fc80000000000 */
[----:B------:R-:W-:-:S13]  /*1510*/  ISETP.GT.U32.AND P0, PT, R13, 0x13, PT ;  /* 0x000000130d00780c */ /* 0x000fda0003f04070 */
[----:B------:R-:W-:Y:S05]  /*1520*/  @P0 BRA `(.L_x_21) ;  /* 0x0000000000180947 */ /* 0x000fea0003800000 */
[----:B------:R-:W-:Y:S01]  /*1530*/  ISETP.GT.AND P0, PT, R12, 0x1, PT ;  /* 0x000000010c00780c */ /* 0x000fe20003f04270 */
[--C-:B------:R-:W-:Y:S02]  /*1540*/  IMAD.IADD R10, R3, 0x1, -R9.reuse ;  /* 0x00000001030a7824 */ /* 0x100fe400078e0a09 */
[----:B------:R-:W-:-:S03]  /*1550*/  IMAD.MOV.U32 R12, RZ, RZ, R9 ;  /* 0x000000ffff0c7224 */ /* 0x000fc600078e0009 */
[----:B------:R-:W-:-:S07]  /*1560*/  PRMT R8, R8, 0x5410, R10 ;  /* 0x0000541008087816 */ /* 0x000fce000000000a */
[----:B------:R-:W-:Y:S05]  /*1570*/  @P0 BRA `(.L_x_22) ;  /* 0xfffffffc00900947 */ /* 0x000fea000383ffff */
[----:B------:R-:W-:-:S07]  /*1580*/  PRMT R8, R8, 0x5410, R3 ;  /* 0x0000541008087816 */ /* 0x000fce0000000003 */
.L_x_21:
[----:B0123--:R-:W-:Y:S05]  /*1590*/  BSYNC.RECONVERGENT B0 ;  /* 0x0000000000007941 */ /* 0x00ffea0003800200 */
.L_x_20:
[----:B-----5:R-:W0:Y:S01]  /*15a0*/  LDC.64 R2, c[0x0][0x388] ;  /* 0x0000e200ff027b82 */ /* 0x020e220000000a00 */
[----:B------:R-:W-:Y:S02]  /*15b0*/  IMAD.MOV.U32 R6, RZ, RZ, R7 ;  /* 0x000000ffff067224 */ /* 0x000fe400078e0007 */
[----:B------:R-:W-:Y:S02]  /*15c0*/  VIADD R9, R5, 0x1 ;  /* 0x0000000105097836 */ /* 0x000fe40000000000 */
[----:B------:R-:W-:-:S03]  /*15d0*/  IMAD.MOV.U32 R7, RZ, RZ, R8 ;  /* 0x000000ffff077224 */ /* 0x000fc600078e0008 */
[----:B------:R-:W1:Y:S01]  /*15e0*/  LDC.64 R10, c[0x0][0x380] ;  /* 0x0000e000ff0a7b82 */ /* 0x000e620000000a00 */
[----:B0-----:R-:W-:-:S05]  /*15f0*/  IMAD.WIDE.U32 R2, R5, 0x8, R2 ;  /* 0x0000000805027825 */ /* 0x001fca00078e0002 */
[----:B------:R-:W-:Y:S01]  /*1600*/  STG.E.64 desc[UR6][R2.64], R6 ;  /* 0x0000000602007986 */ /* 0x000fe2000c101b06 */
[----:B-1----:R-:W-:-:S05]  /*1610*/  IMAD.WIDE.U32 R4, R5, 0x4, R10 ;  /* 0x0000000405047825 */ /* 0x002fca00078e000a */
[----:B------:R-:W-:Y:S01]  /*1620*/  STG.E desc[UR6][R4.64], R9 ;  /* 0x0000000904007986 */ /* 0x000fe2000c101906 */
[----:B------:R-:W-:Y:S05]  /*1630*/  EXIT ;  /* 0x000000000000794d */ /* 0x000fea0003800000 */
.L_x_23:
        /* <DEDUP_REMOVED lines=12> */
.L_x_28:


//--------------------- .text.setRootLabelIter    --------------------------
	.section	.text.setRootLabelIter,"ax",@progbits
	.align	128
        .global         setRootLabelIter
        .type           setRootLabelIter,@function
        .size           setRootLabelIter,(.L_x_29 - setRootLabelIter)
        .other          setRootLabelIter,@"STO_CUDA_ENTRY STV_DEFAULT"
setRootLabelIter:
.text.setRootLabelIter:
        /* <DEDUP_REMOVED lines=15> */
[----:B------:R-:W-:Y:S01]  /*00f0*/  IMAD R13, R11, UR6, R0 ;  /* 0x000000060b0d7c24 */ /* 0x000fe2000f8e0200 */
[----:B------:R-:W2:Y:S03]  /*0100*/  LDCU.64 UR8, c[0x0][0x390] ;  /* 0x00007200ff0877ac */ /* 0x000ea60008000a00 */
[----:B0-----:R-:W-:-:S06]  /*0110*/  IMAD.WIDE R4, R13, 0x8, R4 ;  /* 0x000000080d047825 */ /* 0x001fcc00078e0204 */
[----:B-1----:R-:W3:Y:S02]  /*0120*/  LDG.E R4, desc[UR4][R4.64] ;  /* 0x0000000404047981 */ /* 0x002ee4000c1e1900 */
[----:B---3--:R-:W-:-:S05]  /*0130*/  LOP3.LUT R2, R4, 0xffff, RZ, 0xc0, !PT ;  /* 0x0000ffff04027812 */ /* 0x008fca00078ec0ff */
[----:B------:R-:W-:Y:S02]  /*0140*/  IMAD.IADD R7, R13, 0x1, R2 ;  /* 0x000000010d077824 */ /* 0x000fe400078e0202 */
[----:B------:R-:W0:Y:S03]  /*0150*/  LDC.64 R2, c[0x0][0x388] ;  /* 0x0000e200ff027b82 */ /* 0x000e260000000a00 */
[----:B--2---:R-:W-:-:S05]  /*0160*/  IADD3 R8, P0, PT, R7, UR8, RZ ;  /* 0x0000000807087c10 */ /* 0x004fca000ff1e0ff */
[----:B------:R-:W-:-:S05]  /*0170*/  IMAD.X R9, RZ, RZ, UR9, P0 ;  /* 0x00000009ff097e24 */ /* 0x000fca00080e06ff */
[----:B------:R-:W2:Y:S01]  /*0180*/  LDG.E.U8 R8, desc[UR4][R8.64] ;  /* 0x0000000408087981 */ /* 0x000ea2000c1e1100 */
[----:B------:R-:W-:Y:S02]  /*0190*/  PRMT R4, R4, 0x7732, RZ ;  /* 0x0000773204047816 */ /* 0x000fe400000000ff */
[----:B--2---:R-:W-:-:S13]  /*01a0*/  ISETP.NE.AND P0, PT, R8, RZ, PT ;  /* 0x000000ff0800720c */ /* 0x004fda0003f05270 */
[----:B0-----:R-:W-:-:S06]  /*01b0*/  @P0 IMAD.WIDE.U32 R6, R7, 0x4, R2 ;  /* 0x0000000407060825 */ /* 0x001fcc00078e0002 */
[----:B------:R-:W2:Y:S01]  /*01c0*/  @P0 LDG.E R7, desc[UR4][R6.64] ;  /* 0x0000000406070981 */ /* 0x000ea2000c1e1900 */
[----:B------:R-:W-:Y:S01]  /*01d0*/  IADD3 R11, PT, PT, R11, R4, RZ ;  /* 0x000000040b0b7210 */ /* 0x000fe20007ffe0ff */
[----:B------:R-:W-:-:S04]  /*01e0*/  IMAD.WIDE R4, R13, 0x4, R2 ;  /* 0x000000040d047825 */ /* 0x000fc800078e0202 */
[----:B------:R-:W-:-:S05]  /*01f0*/  IMAD R15, R11, UR6, R0 ;  /* 0x000000060b0f7c24 */ /* 0x000fca000f8e0200 */
[----:B------:R-:W-:-:S04]  /*0200*/  IADD3 R10, P1, PT, R15, UR8, RZ ;  /* 0x000000080f0a7c10 */ /* 0x000fc8000ff3e0ff */
[----:B------:R-:W-:Y:S01]  /*0210*/  IADD3.X R11, PT, PT, RZ, UR9, RZ, P1, !PT ;  /* 0x00000009ff0b7c10 */ /* 0x000fe20008ffe4ff */
[----:B--2---:R0:W-:Y:S04]  /*0220*/  @P0 STG.E desc[UR4][R4.64], R7 ;  /* 0x0000000704000986 */ /* 0x0041e8000c101904 */
[----:B------:R-:W2:Y:S02]  /*0230*/  LDG.E.U8 R10, desc[UR4][R10.64] ;  /* 0x000000040a0a7981 */ /* 0x000ea4000c1e1100 */
[----:B--2---:R-:W-:-:S13]  /*0240*/  ISETP.NE.AND P0, PT, R10, RZ, PT ;  /* 0x000000ff0a00720c */ /* 0x004fda0003f05270 */
[----:B0-----:R-:W-:Y:S05]  /*0250*/  @!P0 EXIT ;  /* 0x000000000000894d */ /* 0x001fea0003800000 */
[----:B------:R-:W-:-:S06]  /*0260*/  IMAD.WIDE.U32 R2, R15, 0x4, R2 ;  /* 0x000000040f027825 */ /* 0x000fcc00078e0002 */
[----:B------:R-:W2:Y:S04]  /*0270*/  LDG.E R3, desc[UR4][R2.64] ;  /* 0x0000000402037981 */ /* 0x000ea8000c1e1900 */
[----:B--2---:R-:W-:Y:S01]  /*0280*/  STG.E desc[UR4][R4.64], R3 ;  /* 0x0000000304007986 */ /* 0x004fe2000c101904 */
[----:B------:R-:W-:Y:S05]  /*0290*/  EXIT ;  /* 0x000000000000794d */ /* 0x000fea0003800000 */
.L_x_24:
        /* <DEDUP_REMOVED lines=14> */
.L_x_29:


//--------------------- .nv.shared.reserved.0     --------------------------
	.section	.nv.shared.reserved.0,"aw",@nobits
	.weak		__nv_reservedSMEM_offset_0_alias
	.size		__nv_reservedSMEM_offset_0_alias, 0, 64
	.other		__nv_reservedSMEM_offset_0_alias,@"STO_CUDA_RESERVED_SHARED STV_DEFAULT"
__nv_reservedSMEM_offset_0_alias:
	.zero		0
	.zero		64


//--------------------- .nv.constant0.initRootLinks --------------------------
	.section	.nv.constant0.initRootLinks,"a",@progbits
	.sectionflags	@""
	.align	4
.nv.constant0.initRootLinks:
	.zero		912


//--------------------- .nv.constant0.labelComponentsFar --------------------------
	.section	.nv.constant0.labelComponentsFar,"a",@progbits
	.sectionflags	@""
	.align	4
.nv.constant0.labelComponentsFar:
	.zero		936


//--------------------- .nv.constant0.classifyRootCandidates --------------------------
	.section	.nv.constant0.classifyRootCandidates,"a",@progbits
	.sectionflags	@""
	.align	4
.nv.constant0.classifyRootCandidates:
	.zero		928


//--------------------- .nv.constant0.labelWithConnectionInfoMore32 --------------------------
	.section	.nv.constant0.labelWithConnectionInfoMore32,"a",@progbits
	.sectionflags	@""
	.align	4
.nv.constant0.labelWithConnectionInfoMore32:
	.zero		948


//--------------------- .nv.constant0.setRootLabelIter --------------------------
	.section	.nv.constant0.setRootLabelIter,"a",@progbits
	.sectionflags	@""
	.align	4
.nv.constant0.setRootLabelIter:
	.zero		928


//--------------------- SYMBOLS --------------------------

	.type		.nv.reservedSmem.offset0,@object
	.size		.nv.reservedSmem.offset0,0x4
